//
// Generated by NVIDIA NVVM Compiler
//
// Compiler Build ID: CL-36424714
// Cuda compilation tools, release 13.0, V13.0.88
// Based on NVVM 20.0.0
//

.version 9.0
.target sm_100
.address_size 64

	// .globl	_Z4convPfS_S_iiiiii

.visible .entry _Z4convPfS_S_iiiiii(
	.param .u64 .ptr .align 1 _Z4convPfS_S_iiiiii_param_0,
	.param .u64 .ptr .align 1 _Z4convPfS_S_iiiiii_param_1,
	.param .u64 .ptr .align 1 _Z4convPfS_S_iiiiii_param_2,
	.param .u32 _Z4convPfS_S_iiiiii_param_3,
	.param .u32 _Z4convPfS_S_iiiiii_param_4,
	.param .u32 _Z4convPfS_S_iiiiii_param_5,
	.param .u32 _Z4convPfS_S_iiiiii_param_6,
	.param .u32 _Z4convPfS_S_iiiiii_param_7,
	.param .u32 _Z4convPfS_S_iiiiii_param_8
)
{
	.reg .pred 	%p<51>;
	.reg .b32 	%r<144>;
	.reg .b32 	%f<177>;
	.reg .b64 	%rd<69>;

	ld.param.u64 	%rd10, [_Z4convPfS_S_iiiiii_param_0];
	ld.param.u64 	%rd8, [_Z4convPfS_S_iiiiii_param_1];
	ld.param.u64 	%rd9, [_Z4convPfS_S_iiiiii_param_2];
	ld.param.u32 	%r56, [_Z4convPfS_S_iiiiii_param_3];
	ld.param.u32 	%r57, [_Z4convPfS_S_iiiiii_param_4];
	ld.param.u32 	%r58, [_Z4convPfS_S_iiiiii_param_5];
	ld.param.u32 	%r60, [_Z4convPfS_S_iiiiii_param_7];
	ld.param.u32 	%r61, [_Z4convPfS_S_iiiiii_param_8];
	cvta.to.global.u64 	%rd1, %rd10;
	cvta.to.global.u64 	%rd2, %rd9;
	mov.u32 	%r62, %ntid.y;
	mov.u32 	%r63, %ctaid.y;
	mov.u32 	%r64, %tid.y;
	mad.lo.s32 	%r1, %r62, %r63, %r64;
	mov.u32 	%r65, %ntid.x;
	mov.u32 	%r66, %ctaid.x;
	mov.u32 	%r67, %tid.x;
	mad.lo.s32 	%r2, %r65, %r66, %r67;
	setp.ge.s32 	%p3, %r1, %r56;
	setp.ge.s32 	%p4, %r2, %r57;
	or.pred  	%p5, %p3, %p4;
	setp.lt.s32 	%p6, %r61, 1;
	or.pred  	%p7, %p5, %p6;
	@%p7 bra 	$L__BB0_112;
	ld.param.u32 	%r122, [_Z4convPfS_S_iiiiii_param_6];
	setp.lt.s32 	%p8, %r122, 1;
	mad.lo.s32 	%r68, %r57, %r1, %r2;
	mul.lo.s32 	%r3, %r61, %r68;
	@%p8 bra 	$L__BB0_101;
	setp.lt.s32 	%p17, %r60, 1;
	@%p17 bra 	$L__BB0_90;
	setp.lt.s32 	%p26, %r58, 1;
	@%p26 bra 	$L__BB0_82;
	ld.param.u32 	%r123, [_Z4convPfS_S_iiiiii_param_6];
	and.b32  	%r4, %r58, 15;
	and.b32  	%r5, %r58, 7;
	and.b32  	%r6, %r58, 2147483632;
	and.b32  	%r7, %r58, 3;
	neg.s32 	%r8, %r6;
	shr.u32 	%r101, %r60, 31;
	add.s32 	%r102, %r60, %r101;
	shr.s32 	%r103, %r102, 1;
	sub.s32 	%r9, %r2, %r103;
	shr.u32 	%r104, %r123, 31;
	add.s32 	%r105, %r123, %r104;
	shr.s32 	%r106, %r105, 1;
	sub.s32 	%r10, %r1, %r106;
	cvta.to.global.u64 	%rd3, %rd8;
	mov.b32 	%r125, 0;
$L__BB0_5:
	mov.f32 	%f140, 0f00000000;
	mov.b32 	%r126, 0;
$L__BB0_6:
	ld.param.u32 	%r121, [_Z4convPfS_S_iiiiii_param_3];
	add.s32 	%r109, %r10, %r126;
	setp.lt.s32 	%p33, %r109, 0;
	setp.ge.s32 	%p34, %r109, %r121;
	or.pred  	%p1, %p33, %p34;
	mul.lo.s32 	%r13, %r109, %r57;
	mul.lo.s32 	%r14, %r126, %r60;
	mov.b32 	%r127, 0;
$L__BB0_7:
	setp.lt.u32 	%p35, %r58, 16;
	add.s32 	%r111, %r9, %r127;
	setp.lt.s32 	%p36, %r111, 0;
	setp.ge.s32 	%p37, %r111, %r57;
	or.pred  	%p38, %p36, %p37;
	or.pred  	%p2, %p1, %p38;
	add.s32 	%r112, %r111, %r13;
	mul.lo.s32 	%r16, %r112, %r58;
	add.s32 	%r113, %r127, %r14;
	mad.lo.s32 	%r114, %r113, %r61, %r125;
	mul.wide.u32 	%rd33, %r114, 4;
	add.s64 	%rd4, %rd3, %rd33;
	mov.b32 	%r131, 0;
	mov.u32 	%r128, %r16;
	mov.u32 	%r129, %r8;
	@%p35 bra 	$L__BB0_41;
$L__BB0_8:
	.pragma "nounroll";
	mul.wide.s32 	%rd34, %r128, 4;
	add.s64 	%rd35, %rd1, %rd34;
	add.s64 	%rd5, %rd35, 32;
	@%p2 bra 	$L__BB0_10;
	ld.global.f32 	%f74, [%rd5+-32];
	ld.global.f32 	%f75, [%rd4];
	fma.rn.f32 	%f140, %f74, %f75, %f140;
$L__BB0_10:
	@%p2 bra 	$L__BB0_12;
	ld.global.f32 	%f76, [%rd5+-28];
	ld.global.f32 	%f77, [%rd4];
	fma.rn.f32 	%f140, %f76, %f77, %f140;
$L__BB0_12:
	@%p2 bra 	$L__BB0_14;
	ld.global.f32 	%f78, [%rd5+-24];
	ld.global.f32 	%f79, [%rd4];
	fma.rn.f32 	%f140, %f78, %f79, %f140;
$L__BB0_14:
	@%p2 bra 	$L__BB0_16;
	ld.global.f32 	%f80, [%rd5+-20];
	ld.global.f32 	%f81, [%rd4];
	fma.rn.f32 	%f140, %f80, %f81, %f140;
$L__BB0_16:
	@%p2 bra 	$L__BB0_18;
	ld.global.f32 	%f82, [%rd5+-16];
	ld.global.f32 	%f83, [%rd4];
	fma.rn.f32 	%f140, %f82, %f83, %f140;
$L__BB0_18:
	@%p2 bra 	$L__BB0_20;
	ld.global.f32 	%f84, [%rd5+-12];
	ld.global.f32 	%f85, [%rd4];
	fma.rn.f32 	%f140, %f84, %f85, %f140;
$L__BB0_20:
	@%p2 bra 	$L__BB0_22;
	ld.global.f32 	%f86, [%rd5+-8];
	ld.global.f32 	%f87, [%rd4];
	fma.rn.f32 	%f140, %f86, %f87, %f140;
$L__BB0_22:
	@%p2 bra 	$L__BB0_24;
	ld.global.f32 	%f88, [%rd5+-4];
	ld.global.f32 	%f89, [%rd4];
	fma.rn.f32 	%f140, %f88, %f89, %f140;
$L__BB0_24:
	@%p2 bra 	$L__BB0_26;
	ld.global.f32 	%f90, [%rd5];
	ld.global.f32 	%f91, [%rd4];
	fma.rn.f32 	%f140, %f90, %f91, %f140;
$L__BB0_26:
	@%p2 bra 	$L__BB0_28;
	ld.global.f32 	%f92, [%rd5+4];
	ld.global.f32 	%f93, [%rd4];
	fma.rn.f32 	%f140, %f92, %f93, %f140;
$L__BB0_28:
	@%p2 bra 	$L__BB0_30;
	ld.global.f32 	%f94, [%rd5+8];
	ld.global.f32 	%f95, [%rd4];
	fma.rn.f32 	%f140, %f94, %f95, %f140;
$L__BB0_30:
	@%p2 bra 	$L__BB0_32;
	ld.global.f32 	%f96, [%rd5+12];
	ld.global.f32 	%f97, [%rd4];
	fma.rn.f32 	%f140, %f96, %f97, %f140;
$L__BB0_32:
	@%p2 bra 	$L__BB0_34;
	ld.global.f32 	%f98, [%rd5+16];
	ld.global.f32 	%f99, [%rd4];
	fma.rn.f32 	%f140, %f98, %f99, %f140;
$L__BB0_34:
	@%p2 bra 	$L__BB0_36;
	ld.global.f32 	%f100, [%rd5+20];
	ld.global.f32 	%f101, [%rd4];
	fma.rn.f32 	%f140, %f100, %f101, %f140;
$L__BB0_36:
	@%p2 bra 	$L__BB0_38;
	ld.global.f32 	%f102, [%rd5+24];
	ld.global.f32 	%f103, [%rd4];
	fma.rn.f32 	%f140, %f102, %f103, %f140;
$L__BB0_38:
	@%p2 bra 	$L__BB0_40;
	ld.global.f32 	%f104, [%rd5+28];
	ld.global.f32 	%f105, [%rd4];
	fma.rn.f32 	%f140, %f104, %f105, %f140;
$L__BB0_40:
	add.s32 	%r129, %r129, 16;
	add.s32 	%r128, %r128, 16;
	setp.eq.s32 	%p39, %r129, 0;
	mov.u32 	%r131, %r6;
	@%p39 bra 	$L__BB0_41;
	bra.uni 	$L__BB0_8;
$L__BB0_41:
	setp.eq.s32 	%p40, %r4, 0;
	@%p40 bra 	$L__BB0_79;
	add.s32 	%r115, %r4, -1;
	setp.lt.u32 	%p41, %r115, 7;
	@%p41 bra 	$L__BB0_60;
	@%p2 bra 	$L__BB0_45;
	add.s32 	%r116, %r131, %r16;
	mul.wide.s32 	%rd36, %r116, 4;
	add.s64 	%rd37, %rd1, %rd36;
	ld.global.f32 	%f107, [%rd37];
	ld.global.f32 	%f108, [%rd4];
	fma.rn.f32 	%f140, %f107, %f108, %f140;
$L__BB0_45:
	cvt.s64.s32 	%rd38, %r16;
	cvt.u64.u32 	%rd39, %r131;
	add.s64 	%rd40, %rd39, %rd38;
	shl.b64 	%rd41, %rd40, 2;
	add.s64 	%rd6, %rd1, %rd41;
	@%p2 bra 	$L__BB0_47;
	ld.global.f32 	%f109, [%rd6+4];
	ld.global.f32 	%f110, [%rd4];
	fma.rn.f32 	%f140, %f109, %f110, %f140;
$L__BB0_47:
	@%p2 bra 	$L__BB0_49;
	ld.global.f32 	%f111, [%rd6+8];
	ld.global.f32 	%f112, [%rd4];
	fma.rn.f32 	%f140, %f111, %f112, %f140;
$L__BB0_49:
	@%p2 bra 	$L__BB0_51;
	ld.global.f32 	%f113, [%rd6+12];
	ld.global.f32 	%f114, [%rd4];
	fma.rn.f32 	%f140, %f113, %f114, %f140;
$L__BB0_51:
	@%p2 bra 	$L__BB0_53;
	ld.global.f32 	%f115, [%rd6+16];
	ld.global.f32 	%f116, [%rd4];
	fma.rn.f32 	%f140, %f115, %f116, %f140;
$L__BB0_53:
	@%p2 bra 	$L__BB0_55;
	ld.global.f32 	%f117, [%rd6+20];
	ld.global.f32 	%f118, [%rd4];
	fma.rn.f32 	%f140, %f117, %f118, %f140;
$L__BB0_55:
	@%p2 bra 	$L__BB0_57;
	ld.global.f32 	%f119, [%rd6+24];
	ld.global.f32 	%f120, [%rd4];
	fma.rn.f32 	%f140, %f119, %f120, %f140;
$L__BB0_57:
	@%p2 bra 	$L__BB0_59;
	ld.global.f32 	%f121, [%rd6+28];
	ld.global.f32 	%f122, [%rd4];
	fma.rn.f32 	%f140, %f121, %f122, %f140;
$L__BB0_59:
	add.s32 	%r131, %r131, 8;
$L__BB0_60:
	setp.eq.s32 	%p42, %r5, 0;
	@%p42 bra 	$L__BB0_79;
	add.s32 	%r117, %r5, -1;
	setp.lt.u32 	%p43, %r117, 3;
	@%p43 bra 	$L__BB0_71;
	@%p2 bra 	$L__BB0_64;
	add.s32 	%r118, %r131, %r16;
	mul.wide.s32 	%rd42, %r118, 4;
	add.s64 	%rd43, %rd1, %rd42;
	ld.global.f32 	%f124, [%rd43];
	ld.global.f32 	%f125, [%rd4];
	fma.rn.f32 	%f140, %f124, %f125, %f140;
$L__BB0_64:
	@%p2 bra 	$L__BB0_66;
	cvt.u64.u32 	%rd44, %r131;
	cvt.s64.s32 	%rd45, %r16;
	add.s64 	%rd46, %rd44, %rd45;
	shl.b64 	%rd47, %rd46, 2;
	add.s64 	%rd48, %rd1, %rd47;
	ld.global.f32 	%f126, [%rd48+4];
	ld.global.f32 	%f127, [%rd4];
	fma.rn.f32 	%f140, %f126, %f127, %f140;
$L__BB0_66:
	@%p2 bra 	$L__BB0_68;
	cvt.u64.u32 	%rd49, %r131;
	cvt.s64.s32 	%rd50, %r16;
	add.s64 	%rd51, %rd49, %rd50;
	shl.b64 	%rd52, %rd51, 2;
	add.s64 	%rd53, %rd1, %rd52;
	ld.global.f32 	%f128, [%rd53+8];
	ld.global.f32 	%f129, [%rd4];
	fma.rn.f32 	%f140, %f128, %f129, %f140;
$L__BB0_68:
	@%p2 bra 	$L__BB0_70;
	cvt.u64.u32 	%rd54, %r131;
	cvt.s64.s32 	%rd55, %r16;
	add.s64 	%rd56, %rd54, %rd55;
	shl.b64 	%rd57, %rd56, 2;
	add.s64 	%rd58, %rd1, %rd57;
	ld.global.f32 	%f130, [%rd58+12];
	ld.global.f32 	%f131, [%rd4];
	fma.rn.f32 	%f140, %f130, %f131, %f140;
$L__BB0_70:
	add.s32 	%r131, %r131, 4;
$L__BB0_71:
	setp.eq.s32 	%p44, %r7, 0;
	@%p44 bra 	$L__BB0_79;
	@%p2 bra 	$L__BB0_74;
	add.s32 	%r119, %r131, %r16;
	mul.wide.s32 	%rd59, %r119, 4;
	add.s64 	%rd60, %rd1, %rd59;
	ld.global.f32 	%f132, [%rd60];
	ld.global.f32 	%f133, [%rd4];
	fma.rn.f32 	%f140, %f132, %f133, %f140;
$L__BB0_74:
	setp.eq.s32 	%p45, %r7, 1;
	@%p45 bra 	$L__BB0_79;
	cvt.s64.s32 	%rd61, %r16;
	cvt.u64.u32 	%rd62, %r131;
	add.s64 	%rd63, %rd62, %rd61;
	shl.b64 	%rd64, %rd63, 2;
	add.s64 	%rd7, %rd1, %rd64;
	@%p2 bra 	$L__BB0_77;
	ld.global.f32 	%f134, [%rd7+4];
	ld.global.f32 	%f135, [%rd4];
	fma.rn.f32 	%f140, %f134, %f135, %f140;
$L__BB0_77:
	setp.eq.s32 	%p46, %r7, 2;
	or.pred  	%p47, %p46, %p2;
	@%p47 bra 	$L__BB0_79;
	ld.global.f32 	%f136, [%rd7+8];
	ld.global.f32 	%f137, [%rd4];
	fma.rn.f32 	%f140, %f136, %f137, %f140;
$L__BB0_79:
	add.s32 	%r127, %r127, 1;
	setp.ne.s32 	%p48, %r127, %r60;
	@%p48 bra 	$L__BB0_7;
	ld.param.u32 	%r124, [_Z4convPfS_S_iiiiii_param_6];
	add.s32 	%r126, %r126, 1;
	setp.ne.s32 	%p49, %r126, %r124;
	@%p49 bra 	$L__BB0_6;
	ld.param.u64 	%rd68, [_Z4convPfS_S_iiiiii_param_2];
	add.s32 	%r120, %r125, %r3;
	cvta.to.global.u64 	%rd65, %rd68;
	mul.wide.s32 	%rd66, %r120, 4;
	add.s64 	%rd67, %rd65, %rd66;
	st.global.f32 	[%rd67], %f140;
	add.s32 	%r125, %r125, 1;
	setp.eq.s32 	%p50, %r125, %r61;
	@%p50 bra 	$L__BB0_112;
	bra.uni 	$L__BB0_5;
$L__BB0_82:
	and.b32  	%r29, %r61, 3;
	setp.lt.u32 	%p27, %r61, 4;
	mov.b32 	%r135, 0;
	@%p27 bra 	$L__BB0_85;
	and.b32  	%r135, %r61, 2147483644;
	mov.b32 	%r133, 0;
$L__BB0_84:
	.pragma "nounroll";
	add.s32 	%r93, %r133, %r3;
	mul.wide.s32 	%rd27, %r93, 4;
	add.s64 	%rd28, %rd2, %rd27;
	mov.b32 	%r94, 0;
	st.global.u32 	[%rd28], %r94;
	st.global.u32 	[%rd28+4], %r94;
	st.global.u32 	[%rd28+8], %r94;
	st.global.u32 	[%rd28+12], %r94;
	add.s32 	%r133, %r133, 4;
	setp.ne.s32 	%p28, %r133, %r135;
	@%p28 bra 	$L__BB0_84;
$L__BB0_85:
	setp.eq.s32 	%p29, %r29, 0;
	@%p29 bra 	$L__BB0_112;
	setp.eq.s32 	%p30, %r29, 1;
	@%p30 bra 	$L__BB0_88;
	add.s32 	%r95, %r135, %r3;
	mul.wide.s32 	%rd29, %r95, 4;
	add.s64 	%rd30, %rd2, %rd29;
	mov.b32 	%r96, 0;
	st.global.u32 	[%rd30], %r96;
	st.global.u32 	[%rd30+4], %r96;
	add.s32 	%r135, %r135, 2;
$L__BB0_88:
	and.b32  	%r97, %r61, 1;
	setp.eq.b32 	%p31, %r97, 1;
	not.pred 	%p32, %p31;
	@%p32 bra 	$L__BB0_112;
	add.s32 	%r98, %r135, %r3;
	mul.wide.s32 	%rd31, %r98, 4;
	add.s64 	%rd32, %rd2, %rd31;
	mov.b32 	%r99, 0;
	st.global.u32 	[%rd32], %r99;
	bra.uni 	$L__BB0_112;
$L__BB0_90:
	and.b32  	%r36, %r61, 7;
	setp.lt.u32 	%p18, %r61, 8;
	mov.b32 	%r138, 0;
	@%p18 bra 	$L__BB0_93;
	and.b32  	%r138, %r61, 2147483640;
	mov.b32 	%r136, 0;
$L__BB0_92:
	.pragma "nounroll";
	add.s32 	%r82, %r136, %r3;
	mul.wide.s32 	%rd19, %r82, 4;
	add.s64 	%rd20, %rd2, %rd19;
	mov.b32 	%r83, 0;
	st.global.u32 	[%rd20], %r83;
	st.global.u32 	[%rd20+4], %r83;
	st.global.u32 	[%rd20+8], %r83;
	st.global.u32 	[%rd20+12], %r83;
	st.global.u32 	[%rd20+16], %r83;
	st.global.u32 	[%rd20+20], %r83;
	st.global.u32 	[%rd20+24], %r83;
	st.global.u32 	[%rd20+28], %r83;
	add.s32 	%r136, %r136, 8;
	setp.ne.s32 	%p19, %r136, %r138;
	@%p19 bra 	$L__BB0_92;
$L__BB0_93:
	setp.eq.s32 	%p20, %r36, 0;
	@%p20 bra 	$L__BB0_112;
	and.b32  	%r41, %r61, 3;
	setp.lt.u32 	%p21, %r36, 4;
	@%p21 bra 	$L__BB0_96;
	add.s32 	%r84, %r138, %r3;
	mul.wide.s32 	%rd21, %r84, 4;
	add.s64 	%rd22, %rd2, %rd21;
	mov.b32 	%r85, 0;
	st.global.u32 	[%rd22], %r85;
	st.global.u32 	[%rd22+4], %r85;
	st.global.u32 	[%rd22+8], %r85;
	st.global.u32 	[%rd22+12], %r85;
	add.s32 	%r138, %r138, 4;
$L__BB0_96:
	setp.eq.s32 	%p22, %r41, 0;
	@%p22 bra 	$L__BB0_112;
	setp.eq.s32 	%p23, %r41, 1;
	@%p23 bra 	$L__BB0_99;
	add.s32 	%r86, %r138, %r3;
	mul.wide.s32 	%rd23, %r86, 4;
	add.s64 	%rd24, %rd2, %rd23;
	mov.b32 	%r87, 0;
	st.global.u32 	[%rd24], %r87;
	st.global.u32 	[%rd24+4], %r87;
	add.s32 	%r138, %r138, 2;
$L__BB0_99:
	and.b32  	%r88, %r61, 1;
	setp.eq.b32 	%p24, %r88, 1;
	not.pred 	%p25, %p24;
	@%p25 bra 	$L__BB0_112;
	add.s32 	%r89, %r138, %r3;
	mul.wide.s32 	%rd25, %r89, 4;
	add.s64 	%rd26, %rd2, %rd25;
	mov.b32 	%r90, 0;
	st.global.u32 	[%rd26], %r90;
	bra.uni 	$L__BB0_112;
$L__BB0_101:
	and.b32  	%r46, %r61, 7;
	setp.lt.u32 	%p9, %r61, 8;
	mov.b32 	%r142, 0;
	@%p9 bra 	$L__BB0_104;
	and.b32  	%r142, %r61, 2147483640;
	mov.b32 	%r140, 0;
$L__BB0_103:
	.pragma "nounroll";
	add.s32 	%r71, %r140, %r3;
	mul.wide.s32 	%rd11, %r71, 4;
	add.s64 	%rd12, %rd2, %rd11;
	mov.b32 	%r72, 0;
	st.global.u32 	[%rd12], %r72;
	st.global.u32 	[%rd12+4], %r72;
	st.global.u32 	[%rd12+8], %r72;
	st.global.u32 	[%rd12+12], %r72;
	st.global.u32 	[%rd12+16], %r72;
	st.global.u32 	[%rd12+20], %r72;
	st.global.u32 	[%rd12+24], %r72;
	st.global.u32 	[%rd12+28], %r72;
	add.s32 	%r140, %r140, 8;
	setp.ne.s32 	%p10, %r140, %r142;
	@%p10 bra 	$L__BB0_103;
$L__BB0_104:
	setp.eq.s32 	%p11, %r46, 0;
	@%p11 bra 	$L__BB0_112;
	and.b32  	%r51, %r61, 3;
	setp.lt.u32 	%p12, %r46, 4;
	@%p12 bra 	$L__BB0_107;
	add.s32 	%r73, %r142, %r3;
	mul.wide.s32 	%rd13, %r73, 4;
	add.s64 	%rd14, %rd2, %rd13;
	mov.b32 	%r74, 0;
	st.global.u32 	[%rd14], %r74;
	st.global.u32 	[%rd14+4], %r74;
	st.global.u32 	[%rd14+8], %r74;
	st.global.u32 	[%rd14+12], %r74;
	add.s32 	%r142, %r142, 4;
$L__BB0_107:
	setp.eq.s32 	%p13, %r51, 0;
	@%p13 bra 	$L__BB0_112;
	setp.eq.s32 	%p14, %r51, 1;
	@%p14 bra 	$L__BB0_110;
	add.s32 	%r75, %r142, %r3;
	mul.wide.s32 	%rd15, %r75, 4;
	add.s64 	%rd16, %rd2, %rd15;
	mov.b32 	%r76, 0;
	st.global.u32 	[%rd16], %r76;
	st.global.u32 	[%rd16+4], %r76;
	add.s32 	%r142, %r142, 2;
$L__BB0_110:
	and.b32  	%r77, %r61, 1;
	setp.eq.b32 	%p15, %r77, 1;
	not.pred 	%p16, %p15;
	@%p16 bra 	$L__BB0_112;
	add.s32 	%r78, %r142, %r3;
	mul.wide.s32 	%rd17, %r78, 4;
	add.s64 	%rd18, %rd2, %rd17;
	mov.b32 	%r79, 0;
	st.global.u32 	[%rd18], %r79;
$L__BB0_112:
	ret;

}


// ===== COMPILED SASS (sm_100) =====

	.target	sm_100

	.elftype	@"ET_EXEC"


//--------------------- .note.nv.tkinfo           --------------------------
	.section	.note.nv.tkinfo,"",@"SHT_NOTE"
	.sectionflags	@"SHF_NOTE_NV_TKINFO"
	.tkinfo
        /*0018*/ 	.word	0x00000002
        /*0030*/ 	.string	""
        /*0030*/ 	.string	"ptxas"
        /*0030*/ 	.string	"Cuda compilation tools, release 13.0, V13.0.88"
        /*0030*/ 	.string	"Build cuda_13.0.r13.0/compiler.36424714_0"
        /*0030*/ 	.string	"-arch sm_100 -m 64 "



//--------------------- .note.nv.cuinfo           --------------------------
	.section	.note.nv.cuinfo,"",@"SHT_NOTE"
	.sectionflags	@"SHF_NOTE_NV_CUINFO"
        /*0018*/ 	.short	0x0002
        /*001a*/ 	.short	0x0064
        /*001c*/ 	.short	0x0082
	.zero		2


//--------------------- .nv.info                  --------------------------
	.section	.nv.info,"",@"SHT_CUDA_INFO"
	.align	4


	//----- nvinfo : EIATTR_REGCOUNT
	.align		4
        /*0000*/ 	.byte	0x04, 0x2f
        /*0002*/ 	.short	(.L_1 - .L_0)
	.align		4
.L_0:
        /*0004*/ 	.word	index@(_Z4convPfS_S_iiiiii)
        /*0008*/ 	.word	0x00000020


	//----- nvinfo : EIATTR_FRAME_SIZE
	.align		4
.L_1:
        /*000c*/ 	.byte	0x04, 0x11
        /*000e*/ 	.short	(.L_3 - .L_2)
	.align		4
.L_2:
        /*0010*/ 	.word	index@(_Z4convPfS_S_iiiiii)
        /*0014*/ 	.word	0x00000000


	//----- nvinfo : EIATTR_MIN_STACK_SIZE
	.align		4
.L_3:
        /*0018*/ 	.byte	0x04, 0x12
        /*001a*/ 	.short	(.L_5 - .L_4)
	.align		4
.L_4:
        /*001c*/ 	.word	index@(_Z4convPfS_S_iiiiii)
        /*0020*/ 	.word	0x00000000
.L_5:


//--------------------- .nv.compat                --------------------------
	.section	.nv.compat,"",@"SHT_CUDA_COMPAT_INFO"
	.align	4
        /*0000*/ 	.byte	0x02, 0x09, 0x00, 0x00, 0x02, 0x02, 0x01, 0x00, 0x02, 0x05, 0x05, 0x00, 0x03, 0x07, 0x01, 0x01
        /*0010*/ 	.byte	0x02, 0x03, 0x00, 0x00, 0x02, 0x06, 0x01, 0x00, 0x04, 0x0b, 0x08, 0x00, 0x09, 0x00, 0x00, 0x00
        /*0020*/ 	.byte	0x00, 0x00, 0x00, 0x00


//--------------------- .nv.info._Z4convPfS_S_iiiiii --------------------------
	.section	.nv.info._Z4convPfS_S_iiiiii,"",@"SHT_CUDA_INFO"
	.sectionflags	@""
	.align	4


	//----- nvinfo : EIATTR_CUDA_API_VERSION
	.align		4
        /*0000*/ 	.byte	0x04, 0x37
        /*0002*/ 	.short	(.L_7 - .L_6)
.L_6:
        /*0004*/ 	.word	0x00000082


	//----- nvinfo : EIATTR_KPARAM_INFO
	.align		4
.L_7:
        /*0008*/ 	.byte	0x04, 0x17
        /*000a*/ 	.short	(.L_9 - .L_8)
.L_8:
        /*000c*/ 	.word	0x00000000
        /*0010*/ 	.short	0x0008
        /*0012*/ 	.short	0x002c
        /*0014*/ 	.byte	0x00, 0xf0, 0x11, 0x00


	//----- nvinfo : EIATTR_KPARAM_INFO
	.align		4
.L_9:
        /*0018*/ 	.byte	0x04, 0x17
        /*001a*/ 	.short	(.L_11 - .L_10)
.L_10:
        /*001c*/ 	.word	0x00000000
        /*0020*/ 	.short	0x0007
        /*0022*/ 	.short	0x0028
        /*0024*/ 	.byte	0x00, 0xf0, 0x11, 0x00


	//----- nvinfo : EIATTR_KPARAM_INFO
	.align		4
.L_11:
        /*0028*/ 	.byte	0x04, 0x17
        /*002a*/ 	.short	(.L_13 - .L_12)
.L_12:
        /*002c*/ 	.word	0x00000000
        /*0030*/ 	.short	0x0006
        /*0032*/ 	.short	0x0024
        /*0034*/ 	.byte	0x00, 0xf0, 0x11, 0x00


	//----- nvinfo : EIATTR_KPARAM_INFO
	.align		4
.L_13:
        /*0038*/ 	.byte	0x04, 0x17
        /*003a*/ 	.short	(.L_15 - .L_14)
.L_14:
        /*003c*/ 	.word	0x00000000
        /*0040*/ 	.short	0x0005
        /*0042*/ 	.short	0x0020
        /*0044*/ 	.byte	0x00, 0xf0, 0x11, 0x00


	//----- nvinfo : EIATTR_KPARAM_INFO
	.align		4
.L_15:
        /*0048*/ 	.byte	0x04, 0x17
        /*004a*/ 	.short	(.L_17 - .L_16)
.L_16:
        /*004c*/ 	.word	0x00000000
        /*0050*/ 	.short	0x0004
        /*0052*/ 	.short	0x001c
        /*0054*/ 	.byte	0x00, 0xf0, 0x11, 0x00


	//----- nvinfo : EIATTR_KPARAM_INFO
	.align		4
.L_17:
        /*0058*/ 	.byte	0x04, 0x17
        /*005a*/ 	.short	(.L_19 - .L_18)
.L_18:
        /*005c*/ 	.word	0x00000000
        /*0060*/ 	.short	0x0003
        /*0062*/ 	.short	0x0018
        /*0064*/ 	.byte	0x00, 0xf0, 0x11, 0x00


	//----- nvinfo : EIATTR_KPARAM_INFO
	.align		4
.L_19:
        /*0068*/ 	.byte	0x04, 0x17
        /*006a*/ 	.short	(.L_21 - .L_20)
.L_20:
        /*006c*/ 	.word	0x00000000
        /*0070*/ 	.short	0x0002
        /*0072*/ 	.short	0x0010
        /*0074*/ 	.byte	0x00, 0xf5, 0x21, 0x00


	//----- nvinfo : EIATTR_KPARAM_INFO
	.align		4
.L_21:
        /*0078*/ 	.byte	0x04, 0x17
        /*007a*/ 	.short	(.L_23 - .L_22)
.L_22:
        /*007c*/ 	.word	0x00000000
        /*0080*/ 	.short	0x0001
        /*0082*/ 	.short	0x0008
        /*0084*/ 	.byte	0x00, 0xf5, 0x21, 0x00


	//----- nvinfo : EIATTR_KPARAM_INFO
	.align		4
.L_23:
        /*0088*/ 	.byte	0x04, 0x17
        /*008a*/ 	.short	(.L_25 - .L_24)
.L_24:
        /*008c*/ 	.word	0x00000000
        /*0090*/ 	.short	0x0000
        /*0092*/ 	.short	0x0000
        /*0094*/ 	.byte	0x00, 0xf5, 0x21, 0x00


	//----- nvinfo : EIATTR_SPARSE_MMA_MASK
	.align		4
.L_25:
        /*0098*/ 	.byte	0x03, 0x50
        /*009a*/ 	.short	0x0000


	//----- nvinfo : EIATTR_MAXREG_COUNT
	.align		4
        /*009c*/ 	.byte	0x03, 0x1b
        /*009e*/ 	.short	0x00ff


	//----- nvinfo : EIATTR_MERCURY_ISA_VERSION
	.align		4
        /*00a0*/ 	.byte	0x03, 0x5f
        /*00a2*/ 	.short	0x0101


	//----- nvinfo : EIATTR_VRC_CTA_INIT_COUNT
	.align		4
        /*00a4*/ 	.byte	0x02, 0x4a
	.zero		1
	.zero		1


	//----- nvinfo : EIATTR_EXIT_INSTR_OFFSETS
	.align		4
        /*00a8*/ 	.byte	0x04, 0x1c
        /*00aa*/ 	.short	(.L_27 - .L_26)


	//   ....[0]....
.L_26:
        /*00ac*/ 	.word	0x000000e0


	//   ....[1]....
        /*00b0*/ 	.word	0x000011d0


	//   ....[2]....
        /*00b4*/ 	.word	0x00001310


	//   ....[3]....
        /*00b8*/ 	.word	0x000013a0


	//   ....[4]....
        /*00bc*/ 	.word	0x00001400


	//   ....[5]....
        /*00c0*/ 	.word	0x00001560


	//   ....[6]....
        /*00c4*/ 	.word	0x00001630


	//   ....[7]....
        /*00c8*/ 	.word	0x000016c0


	//   ....[8]....
        /*00cc*/ 	.word	0x00001720


	//   ....[9]....
        /*00d0*/ 	.word	0x00001880


	//   ....[10]....
        /*00d4*/ 	.word	0x00001950


	//   ....[11]....
        /*00d8*/ 	.word	0x000019e0


	//   ....[12]....
        /*00dc*/ 	.word	0x00001a40


	//----- nvinfo : EIATTR_CRS_STACK_SIZE
	.align		4
.L_27:
        /*00e0*/ 	.byte	0x04, 0x1e
        /*00e2*/ 	.short	(.L_29 - .L_28)
.L_28:
        /*00e4*/ 	.word	0x00000000


	//----- nvinfo : EIATTR_CBANK_PARAM_SIZE
	.align		4
.L_29:
        /*00e8*/ 	.byte	0x03, 0x19
        /*00ea*/ 	.short	0x0030


	//----- nvinfo : EIATTR_PARAM_CBANK
	.align		4
        /*00ec*/ 	.byte	0x04, 0x0a
        /*00ee*/ 	.short	(.L_31 - .L_30)
	.align		4
.L_30:
        /*00f0*/ 	.word	index@(.nv.constant0._Z4convPfS_S_iiiiii)
        /*00f4*/ 	.short	0x0380
        /*00f6*/ 	.short	0x0030


	//----- nvinfo : EIATTR_SW_WAR
	.align		4
.L_31:
        /*00f8*/ 	.byte	0x04, 0x36
        /*00fa*/ 	.short	(.L_33 - .L_32)
.L_32:
        /*00fc*/ 	.word	0x00000008
.L_33:


//--------------------- .nv.callgraph             --------------------------
	.section	.nv.callgraph,"",@"SHT_CUDA_CALLGRAPH"
	.align	4
	.sectionentsize	8
	.align		4
        /*0000*/ 	.word	0x00000000
	.align		4
        /*0004*/ 	.word	0xffffffff
	.align		4
        /*0008*/ 	.word	0x00000000
	.align		4
        /*000c*/ 	.word	0xfffffffe
	.align		4
        /*0010*/ 	.word	0x00000000
	.align		4
        /*0014*/ 	.word	0xfffffffd
	.align		4
        /*0018*/ 	.word	0x00000000
	.align		4
        /*001c*/ 	.word	0xfffffffc


//--------------------- .text._Z4convPfS_S_iiiiii --------------------------
	.section	.text._Z4convPfS_S_iiiiii,"ax",@progbits
	.align	128
        .global         _Z4convPfS_S_iiiiii
        .type           _Z4convPfS_S_iiiiii,@function
        .size           _Z4convPfS_S_iiiiii,(.L_x_22 - _Z4convPfS_S_iiiiii)
        .other          _Z4convPfS_S_iiiiii,@"STO_CUDA_ENTRY STV_DEFAULT"
_Z4convPfS_S_iiiiii:
.text._Z4convPfS_S_iiiiii:
[----:B------:R-:W-:Y:S01]  /*0000*/  LDC R1, c[0x0][0x37c] ;  /* 0x0000df00ff017b82 */ /* 0x000fe20000000800 */
[----:B------:R-:W0:Y:S01]  /*0010*/  S2R R6, SR_CTAID.X ;  /* 0x0000000000067919 */ /* 0x000e220000002500 */
[----:B------:R-:W1:Y:S06]  /*0020*/  LDCU UR4, c[0x0][0x364] ;  /* 0x00006c80ff0477ac */ /* 0x000e6c0008000800 */
[----:B------:R-:W2:Y:S01]  /*0030*/  LDC R3, c[0x0][0x3ac] ;  /* 0x0000eb00ff037b82 */ /* 0x000ea20000000800 */
[----:B------:R-:W0:Y:S01]  /*0040*/  S2R R5, SR_TID.X ;  /* 0x0000000000057919 */ /* 0x000e220000002100 */
[----:B------:R-:W0:Y:S01]  /*0050*/  LDCU UR5, c[0x0][0x360] ;  /* 0x00006c00ff0577ac */ /* 0x000e220008000800 */
[----:B------:R-:W1:Y:S01]  /*0060*/  S2R R7, SR_CTAID.Y ;  /* 0x0000000000077919 */ /* 0x000e620000002600 */
[----:B------:R-:W3:Y:S01]  /*0070*/  LDCU.64 UR6, c[0x0][0x398] ;  /* 0x00007300ff0677ac */ /* 0x000ee20008000a00 */
[----:B------:R-:W1:Y:S01]  /*0080*/  S2R R0, SR_TID.Y ;  /* 0x0000000000007919 */ /* 0x000e620000002200 */
[----:B0-----:R-:W-:-:S05]  /*0090*/  IMAD R6, R6, UR5, R5 ;  /* 0x0000000506067c24 */ /* 0x001fca000f8e0205 */
[----:B---3--:R-:W-:Y:S01]  /*00a0*/  ISETP.GE.AND P0, PT, R6, UR7, PT ;  /* 0x0000000706007c0c */ /* 0x008fe2000bf06270 */
[----:B-1----:R-:W-:-:S05]  /*00b0*/  IMAD R7, R7, UR4, R0 ;  /* 0x0000000407077c24 */ /* 0x002fca000f8e0200 */
[----:B------:R-:W-:-:S04]  /*00c0*/  ISETP.GE.OR P0, PT, R7, UR6, P0 ;  /* 0x0000000607007c0c */ /* 0x000fc80008706670 */
[----:B--2---:R-:W-:-:S13]  /*00d0*/  ISETP.LT.OR P0, PT, R3, 0x1, P0 ;  /* 0x000000010300780c */ /* 0x004fda0000701670 */
[----:B------:R-:W-:Y:S05]  /*00e0*/  @P0 EXIT ;  /* 0x000000000000094d */ /* 0x000fea0003800000 */
[----:B------:R-:W0:Y:S01]  /*00f0*/  LDCU UR5, c[0x0][0x3a4] ;  /* 0x00007480ff0577ac */ /* 0x000e220008000800 */
[----:B------:R-:W-:Y:S01]  /*0100*/  IMAD R0, R7, UR7, R6 ;  /* 0x0000000707007c24 */ /* 0x000fe2000f8e0206 */
[----:B------:R-:W1:Y:S01]  /*0110*/  LDCU.64 UR8, c[0x0][0x358] ;  /* 0x00006b00ff0877ac */ /* 0x000e620008000a00 */
[----:B0-----:R-:W-:-:S09]  /*0120*/  UISETP.GE.AND UP0, UPT, UR5, 0x1, UPT ;  /* 0x000000010500788c */ /* 0x001fd2000bf06270 */
[----:B-1----:R-:W-:Y:S05]  /*0130*/  BRA.U !UP0, `(.L_x_0) ;  /* 0x00000015087c7547 */ /* 0x002fea000b800000 */
[----:B------:R-:W0:Y:S02]  /*0140*/  LDCU UR4, c[0x0][0x3a8] ;  /* 0x00007500ff0477ac */ /* 0x000e240008000800 */
[----:B0-----:R-:W-:-:S09]  /*0150*/  UISETP.GE.AND UP0, UPT, UR4, 0x1, UPT ;  /* 0x000000010400788c */ /* 0x001fd2000bf06270 */
[----:B------:R-:W-:Y:S05]  /*0160*/  BRA.U !UP0, `(.L_x_1) ;  /* 0x0000001108a87547 */ /* 0x000fea000b800000 */
[----:B------:R-:W0:Y:S02]  /*0170*/  LDC R5, c[0x0][0x3a0] ;  /* 0x0000e800ff057b82 */ /* 0x000e240000000800 */
[----:B0-----:R-:W-:-:S13]  /*0180*/  ISETP.GE.AND P0, PT, R5, 0x1, PT ;  /* 0x000000010500780c */ /* 0x001fda0003f06270 */
[----:B------:R-:W-:Y:S05]  /*0190*/  @!P0 BRA `(.L_x_2) ;  /* 0x0000001000188947 */ /* 0x000fea0003800000 */
[----:B------:R-:W-:Y:S01]  /*01a0*/  ULEA.HI UR5, UR5, UR5, URZ, 0x1 ;  /* 0x0000000505057291 */ /* 0x000fe2000f8f08ff */
[C---:B------:R-:W-:Y:S01]  /*01b0*/  LOP3.LUT R2, R5.reuse, 0xf, RZ, 0xc0, !PT ;  /* 0x0000000f05027812 */ /* 0x040fe200078ec0ff */
[----:B------:R-:W-:Y:S01]  /*01c0*/  ULEA.HI UR4, UR4, UR4, URZ, 0x1 ;  /* 0x0000000404047291 */ /* 0x000fe2000f8f08ff */
[C---:B------:R-:W-:Y:S01]  /*01d0*/  LOP3.LUT R3, R5.reuse, 0x7, RZ, 0xc0, !PT ;  /* 0x0000000705037812 */ /* 0x040fe200078ec0ff */
[----:B------:R-:W-:Y:S01]  /*01e0*/  USHF.R.S32.HI UR5, URZ, 0x1, UR5 ;  /* 0x00000001ff057899 */ /* 0x000fe20008011405 */
[C---:B------:R-:W-:Y:S01]  /*01f0*/  LOP3.LUT R4, R5.reuse, 0x7ffffff0, RZ, 0xc0, !PT ;  /* 0x7ffffff005047812 */ /* 0x040fe200078ec0ff */
[----:B------:R-:W-:Y:S01]  /*0200*/  USHF.R.S32.HI UR4, URZ, 0x1, UR4 ;  /* 0x00000001ff047899 */ /* 0x000fe20008011404 */
[----:B------:R-:W-:-:S03]  /*0210*/  LOP3.LUT R5, R5, 0x3, RZ, 0xc0, !PT ;  /* 0x0000000305057812 */ /* 0x000fc600078ec0ff */
[----:B------:R-:W-:Y:S02]  /*0220*/  VIADD R7, R7, -UR5 ;  /* 0x8000000507077c36 */ /* 0x000fe40008000000 */
[----:B------:R-:W-:Y:S01]  /*0230*/  IADD3 R6, PT, PT, R6, -UR4, RZ ;  /* 0x8000000406067c10 */ /* 0x000fe2000fffe0ff */
[----:B------:R-:W-:-:S06]  /*0240*/  UMOV UR4, URZ ;  /* 0x000000ff00047c82 */ /* 0x000fcc0008000000 */
.L_x_12:
[----:B0-----:R-:W-:Y:S01]  /*0250*/  HFMA2 R8, -RZ, RZ, 0, 0 ;  /* 0x00000000ff087431 */ /* 0x001fe200000001ff */
[----:B------:R-:W-:-:S06]  /*0260*/  UMOV UR5, URZ ;  /* 0x000000ff00057c82 */ /* 0x000fcc0008000000 */
.L_x_11:
[----:B------:R-:W0:Y:S01]  /*0270*/  LDCU UR7, c[0x0][0x398] ;  /* 0x00007300ff0777ac */ /* 0x000e220008000800 */
[----:B------:R-:W-:Y:S01]  /*0280*/  VIADD R9, R7, UR5 ;  /* 0x0000000507097c36 */ /* 0x000fe20008000000 */
[----:B------:R-:W-:Y:S01]  /*0290*/  MOV R21, RZ ;  /* 0x000000ff00157202 */ /* 0x000fe20000000f00 */
[----:B------:R-:W1:Y:S01]  /*02a0*/  LDCU UR10, c[0x0][0x3a4] ;  /* 0x00007480ff0a77ac */ /* 0x000e620008000800 */
[----:B------:R-:W-:Y:S01]  /*02b0*/  UMOV UR6, UR5 ;  /* 0x0000000500067c82 */ /* 0x000fe20008000000 */
[----:B------:R-:W-:Y:S01]  /*02c0*/  UIADD3 UR5, UPT, UPT, UR5, 0x1, URZ ;  /* 0x0000000105057890 */ /* 0x000fe2000fffe0ff */
[----:B0-----:R-:W-:-:S04]  /*02d0*/  ISETP.GE.AND P0, PT, R9, UR7, PT ;  /* 0x0000000709007c0c */ /* 0x001fc8000bf06270 */
[----:B------:R-:W-:Y:S01]  /*02e0*/  ISETP.LT.OR P0, PT, R9, RZ, P0 ;  /* 0x000000ff0900720c */ /* 0x000fe20000701670 */
[----:B-1----:R-:W-:-:S12]  /*02f0*/  UISETP.NE.AND UP1, UPT, UR5, UR10, UPT ;  /* 0x0000000a0500728c */ /* 0x002fd8000bf25270 */
.L_x_10:
[----:B------:R-:W0:Y:S01]  /*0300*/  LDC.64 R12, c[0x0][0x3a8] ;  /* 0x0000ea00ff0c7b82 */ /* 0x000e220000000a00 */
[----:B------:R-:W1:Y:S01]  /*0310*/  LDCU UR7, c[0x0][0x3a0] ;  /* 0x00007400ff0777ac */ /* 0x000e620008000800 */
[--C-:B------:R-:W-:Y:S02]  /*0320*/  IMAD.IADD R14, R6, 0x1, R21.reuse ;  /* 0x00000001060e7824 */ /* 0x100fe400078e0215 */
[----:B------:R-:W-:Y:S01]  /*0330*/  HFMA2 R23, -RZ, RZ, 0, 0 ;  /* 0x00000000ff177431 */ /* 0x000fe200000001ff */
[----:B------:R-:W2:Y:S03]  /*0340*/  LDCU UR10, c[0x0][0x39c] ;  /* 0x00007380ff0a77ac */ /* 0x000ea60008000800 */
[----:B------:R-:W3:Y:S01]  /*0350*/  LDC.64 R10, c[0x0][0x388] ;  /* 0x0000e200ff0a7b82 */ /* 0x000ee20000000a00 */
[----:B-1----:R-:W-:Y:S01]  /*0360*/  UISETP.GE.U32.AND UP0, UPT, UR7, 0x10, UPT ;  /* 0x000000100700788c */ /* 0x002fe2000bf06070 */
[----:B--2---:R-:W-:Y:S01]  /*0370*/  ISETP.GE.AND P1, PT, R14, UR10, PT ;  /* 0x0000000a0e007c0c */ /* 0x004fe2000bf26270 */
[----:B0-----:R-:W-:Y:S01]  /*0380*/  IMAD R16, R12, UR6, R21 ;  /* 0x000000060c107c24 */ /* 0x001fe2000f8e0215 */
[----:B------:R-:W-:Y:S01]  /*0390*/  IADD3 R21, PT, PT, R21, 0x1, RZ ;  /* 0x0000000115157810 */ /* 0x000fe20007ffe0ff */
[----:B------:R-:W-:Y:S01]  /*03a0*/  IMAD R20, R9, UR10, R14 ;  /* 0x0000000a09147c24 */ /* 0x000fe2000f8e020e */
[----:B------:R-:W-:Y:S01]  /*03b0*/  ISETP.LT.OR P1, PT, R14, RZ, P1 ;  /* 0x000000ff0e00720c */ /* 0x000fe20000f21670 */
[----:B------:R-:W-:Y:S01]  /*03c0*/  IMAD R13, R16, R13, UR4 ;  /* 0x00000004100d7e24 */ /* 0x000fe2000f8e020d */
[----:B------:R-:W-:Y:S01]  /*03d0*/  ISETP.NE.AND P2, PT, R21, R12, PT ;  /* 0x0000000c1500720c */ /* 0x000fe20003f45270 */
[----:B------:R-:W-:Y:S01]  /*03e0*/  IMAD R20, R20, UR7, RZ ;  /* 0x0000000714147c24 */ /* 0x000fe2000f8e02ff */
[----:B------:R-:W-:Y:S01]  /*03f0*/  PLOP3.LUT P1, PT, P0, P1, PT, 0xf8, 0x8f ;  /* 0x00000000008f781c */ /* 0x000fe20000723f70 */
[----:B---3--:R-:W-:Y:S01]  /*0400*/  IMAD.WIDE.U32 R10, R13, 0x4, R10 ;  /* 0x000000040d0a7825 */ /* 0x008fe200078e000a */
[----:B------:R-:W-:Y:S11]  /*0410*/  BRA.U !UP0, `(.L_x_3) ;  /* 0x0000000508bc7547 */ /* 0x000ff6000b800000 */
[----:B------:R-:W0:Y:S01]  /*0420*/  LDC.64 R12, c[0x0][0x380] ;  /* 0x0000e000ff0c7b82 */ /* 0x000e220000000a00 */
[----:B------:R-:W2:Y:S04]  /*0430*/  @!P1 LDG.E R16, desc[UR8][R10.64] ;  /* 0x000000080a109981 */ /* 0x000ea8000c1e1900 */
[----:B------:R-:W3:Y:S04]  /*0440*/  @!P1 LDG.E R23, desc[UR8][R10.64] ;  /* 0x000000080a179981 */ /* 0x000ee8000c1e1900 */
[----:B------:R-:W4:Y:S04]  /*0450*/  @!P1 LDG.E R24, desc[UR8][R10.64] ;  /* 0x000000080a189981 */ /* 0x000f28000c1e1900 */
[----:B------:R-:W5:Y:S04]  /*0460*/  @!P1 LDG.E R17, desc[UR8][R10.64] ;  /* 0x000000080a119981 */ /* 0x000f68000c1e1900 */
[----:B------:R-:W5:Y:S04]  /*0470*/  @!P1 LDG.E R25, desc[UR8][R10.64] ;  /* 0x000000080a199981 */ /* 0x000f68000c1e1900 */
[----:B------:R-:W5:Y:S01]  /*0480*/  @!P1 LDG.E R29, desc[UR8][R10.64] ;  /* 0x000000080a1d9981 */ /* 0x000f62000c1e1900 */
[----:B0-----:R-:W-:-:S05]  /*0490*/  IMAD.WIDE R12, R20, 0x4, R12 ;  /* 0x00000004140c7825 */ /* 0x001fca00078e020c */
[----:B------:R-:W2:Y:S04]  /*04a0*/  @!P1 LDG.E R15, desc[UR8][R12.64] ;  /* 0x000000080c0f9981 */ /* 0x000ea8000c1e1900 */
[----:B------:R-:W3:Y:S04]  /*04b0*/  @!P1 LDG.E R19, desc[UR8][R12.64+0x4] ;  /* 0x000004080c139981 */ /* 0x000ee8000c1e1900 */
[----:B------:R-:W4:Y:S04]  /*04c0*/  @!P1 LDG.E R27, desc[UR8][R12.64+0x8] ;  /* 0x000008080c1b9981 */ /* 0x000f28000c1e1900 */
[----:B------:R-:W5:Y:S04]  /*04d0*/  @!P1 LDG.E R14, desc[UR8][R12.64+0xc] ;  /* 0x00000c080c0e9981 */ /* 0x000f68000c1e1900 */
[----:B------:R-:W5:Y:S04]  /*04e0*/  @!P1 LDG.E R18, desc[UR8][R12.64+0x10] ;  /* 0x000010080c129981 */ /* 0x000f68000c1e1900 */
[----:B------:R-:W5:Y:S01]  /*04f0*/  @!P1 LDG.E R22, desc[UR8][R12.64+0x14] ;  /* 0x000014080c169981 */ /* 0x000f62000c1e1900 */
[----:B--2---:R-:W-:-:S03]  /*0500*/  @!P1 FFMA R8, R15, R16, R8 ;  /* 0x000000100f089223 */ /* 0x004fc60000000008 */
[----:B------:R-:W2:Y:S01]  /*0510*/  @!P1 LDG.E R16, desc[UR8][R12.64+0x18] ;  /* 0x000018080c109981 */ /* 0x000ea2000c1e1900 */
[----:B---3--:R-:W-:-:S03]  /*0520*/  @!P1 FFMA R8, R23, R19, R8 ;  /* 0x0000001317089223 */ /* 0x008fc60000000008 */
[----:B------:R-:W2:Y:S04]  /*0530*/  @!P1 LDG.E R23, desc[UR8][R10.64] ;  /* 0x000000080a179981 */ /* 0x000ea8000c1e1900 */
[----:B------:R-:W3:Y:S04]  /*0540*/  @!P1 LDG.E R19, desc[UR8][R10.64] ;  /* 0x000000080a139981 */ /* 0x000ee8000c1e1900 */
[----:B------:R-:W3:Y:S01]  /*0550*/  @!P1 LDG.E R15, desc[UR8][R12.64+0x1c] ;  /* 0x00001c080c0f9981 */ /* 0x000ee2000c1e1900 */
[----:B----4-:R-:W-:-:S03]  /*0560*/  @!P1 FFMA R8, R24, R27, R8 ;  /* 0x0000001b18089223 */ /* 0x010fc60000000008 */
[----:B------:R-:W4:Y:S01]  /*0570*/  @!P1 LDG.E R27, desc[UR8][R10.64] ;  /* 0x000000080a1b9981 */ /* 0x000f22000c1e1900 */
[----:B-----5:R-:W-:-:S03]  /*0580*/  @!P1 FFMA R8, R17, R14, R8 ;  /* 0x0000000e11089223 */ /* 0x020fc60000000008 */
[----:B------:R-:W5:Y:S01]  /*0590*/  @!P1 LDG.E R17, desc[UR8][R10.64] ;  /* 0x000000080a119981 */ /* 0x000f62000c1e1900 */
[----:B------:R-:W-:-:S03]  /*05a0*/  @!P1 FFMA R8, R25, R18, R8 ;  /* 0x0000001219089223 */ /* 0x000fc60000000008 */
[----:B------:R-:W5:Y:S04]  /*05b0*/  @!P1 LDG.E R14, desc[UR8][R12.64+0x20] ;  /* 0x000020080c0e9981 */ /* 0x000f68000c1e1900 */
[----:B------:R-:W4:Y:S01]  /*05c0*/  @!P1 LDG.E R25, desc[UR8][R12.64+0x24] ;  /* 0x000024080c199981 */ /* 0x000f22000c1e1900 */
[----:B------:R-:W-:-:S03]  /*05d0*/  @!P1 FFMA R8, R29, R22, R8 ;  /* 0x000000161d089223 */ /* 0x000fc60000000008 */
[----:B------:R-:W4:Y:S04]  /*05e0*/  @!P1 LDG.E R29, desc[UR8][R10.64] ;  /* 0x000000080a1d9981 */ /* 0x000f28000c1e1900 */
[----:B------:R-:W4:Y:S04]  /*05f0*/  @!P1 LDG.E R18, desc[UR8][R12.64+0x28] ;  /* 0x000028080c129981 */ /* 0x000f28000c1e1900 */
[----:B------:R-:W4:Y:S04]  /*0600*/  @!P1 LDG.E R22, desc[UR8][R10.64] ;  /* 0x000000080a169981 */ /* 0x000f28000c1e1900 */
[----:B------:R-:W4:Y:S01]  /*0610*/  @!P1 LDG.E R24, desc[UR8][R10.64] ;  /* 0x000000080a189981 */ /* 0x000f22000c1e1900 */
[----:B--2---:R-:W-:-:S03]  /*0620*/  @!P1 FFMA R8, R23, R16, R8 ;  /* 0x0000001017089223 */ /* 0x004fc60000000008 */
[----:B------:R-:W2:Y:S04]  /*0630*/  @!P1 LDG.E R23, desc[UR8][R10.64] ;  /* 0x000000080a179981 */ /* 0x000ea8000c1e1900 */
[----:B------:R-:W2:Y:S01]  /*0640*/  @!P1 LDG.E R16, desc[UR8][R12.64+0x2c] ;  /* 0x00002c080c109981 */ /* 0x000ea2000c1e1900 */
[----:B---3--:R-:W-:-:S03]  /*0650*/  @!P1 FFMA R8, R19, R15, R8 ;  /* 0x0000000f13089223 */ /* 0x008fc60000000008 */
[----:B------:R-:W3:Y:S04]  /*0660*/  @!P1 LDG.E R15, desc[UR8][R10.64] ;  /* 0x000000080a0f9981 */ /* 0x000ee8000c1e1900 */
[----:B------:R-:W3:Y:S01]  /*0670*/  @!P1 LDG.E R19, desc[UR8][R12.64+0x30] ;  /* 0x000030080c139981 */ /* 0x000ee2000c1e1900 */
[----:B-----5:R-:W-:-:S03]  /*0680*/  @!P1 FFMA R8, R17, R14, R8 ;  /* 0x0000000e11089223 */ /* 0x020fc60000000008 */
[----:B------:R-:W5:Y:S04]  /*0690*/  @!P1 LDG.E R14, desc[UR8][R10.64] ;  /* 0x000000080a0e9981 */ /* 0x000f68000c1e1900 */
[----:B------:R-:W5:Y:S01]  /*06a0*/  @!P1 LDG.E R17, desc[UR8][R12.64+0x34] ;  /* 0x000034080c119981 */ /* 0x000f62000c1e1900 */
[----:B----4-:R-:W-:-:S03]  /*06b0*/  @!P1 FFMA R8, R27, R25, R8 ;  /* 0x000000191b089223 */ /* 0x010fc60000000008 */
[----:B------:R-:W4:Y:S04]  /*06c0*/  @!P1 LDG.E R25, desc[UR8][R12.64+0x38] ;  /* 0x000038080c199981 */ /* 0x000f28000c1e1900 */
[----:B------:R-:W4:Y:S01]  /*06d0*/  @!P1 LDG.E R27, desc[UR8][R12.64+0x3c] ;  /* 0x00003c080c1b9981 */ /* 0x000f22000c1e1900 */
[----:B------:R-:W-:-:S04]  /*06e0*/  @!P1 FFMA R8, R29, R18, R8 ;  /* 0x000000121d089223 */ /* 0x000fc80000000008 */
[----:B--2---:R-:W-:-:S04]  /*06f0*/  @!P1 FFMA R8, R23, R16, R8 ;  /* 0x0000001017089223 */ /* 0x004fc80000000008 */
[----:B---3--:R-:W-:Y:S01]  /*0700*/  @!P1 FFMA R8, R15, R19, R8 ;  /* 0x000000130f089223 */ /* 0x008fe20000000008 */
[----:B------:R-:W-:-:S04]  /*0710*/  IADD3 R15, PT, PT, -R4, 0x10, RZ ;  /* 0x00000010040f7810 */ /* 0x000fc80007ffe1ff */
[----:B------:R-:W-:Y:S01]  /*0720*/  ISETP.NE.AND P3, PT, R15, RZ, PT ;  /* 0x000000ff0f00720c */ /* 0x000fe20003f65270 */
[----:B-----5:R-:W-:-:S04]  /*0730*/  @!P1 FFMA R8, R14, R17, R8 ;  /* 0x000000110e089223 */ /* 0x020fc80000000008 */
[----:B----4-:R-:W-:Y:S01]  /*0740*/  @!P1 FFMA R8, R22, R25, R8 ;  /* 0x0000001916089223 */ /* 0x010fe20000000008 */
[----:B------:R-:W-:-:S03]  /*0750*/  IMAD.MOV.U32 R23, RZ, RZ, R4 ;  /* 0x000000ffff177224 */ /* 0x000fc600078e0004 */
[----:B------:R-:W-:-:S04]  /*0760*/  @!P1 FFMA R8, R24, R27, R8 ;  /* 0x0000001b18089223 */ /* 0x000fc80000000008 */
[----:B------:R-:W-:Y:S05]  /*0770*/  @!P3 BRA `(.L_x_3) ;  /* 0x0000000000e4b947 */ /* 0x000fea0003800000 */
[----:B------:R-:W-:Y:S02]  /*0780*/  MOV R14, R15 ;  /* 0x0000000f000e7202 */ /* 0x000fe40000000f00 */
[----:B------:R-:W-:-:S07]  /*0790*/  IADD3 R15, PT, PT, R20, 0x10, RZ ;  /* 0x00000010140f7810 */ /* 0x000fce0007ffe0ff */
.L_x_4:
[----:B------:R-:W0:Y:S01]  /*07a0*/  LDC.64 R12, c[0x0][0x380] ;  /* 0x0000e000ff0c7b82 */ /* 0x000e220000000a00 */
[----:B------:R-:W2:Y:S04]  /*07b0*/  @!P1 LDG.E R16, desc[UR8][R10.64] ;  /* 0x000000080a109981 */ /* 0x000ea8000c1e1900 */
[----:B------:R-:W3:Y:S04]  /*07c0*/  @!P1 LDG.E R18, desc[UR8][R10.64] ;  /* 0x000000080a129981 */ /* 0x000ee8000c1e1900 */
[----:B------:R-:W4:Y:S04]  /*07d0*/  @!P1 LDG.E R26, desc[UR8][R10.64] ;  /* 0x000000080a1a9981 */ /* 0x000f28000c1e1900 */
        /* <DEDUP_REMOVED lines=12> */
[----:B------:R-:W2:Y:S01]  /*08a0*/  @!P1 LDG.E R18, desc[UR8][R12.64+0x14] ;  /* 0x000014080c129981 */ /* 0x000ea2000c1e1900 */
[----:B----4-:R-:W-:-:S03]  /*08b0*/  @!P1 FFMA R8, R23, R26, R8 ;  /* 0x0000001a17089223 */ /* 0x010fc60000000008 */
[----:B------:R-:W3:Y:S04]  /*08c0*/  @!P1 LDG.E R23, desc[UR8][R10.64] ;  /* 0x000000080a179981 */ /* 0x000ee8000c1e1900 */
[----:B------:R-:W3:Y:S01]  /*08d0*/  @!P1 LDG.E R25, desc[UR8][R12.64+0x18] ;  /* 0x000018080c199981 */ /* 0x000ee2000c1e1900 */
[----:B-----5:R-:W-:-:S03]  /*08e0*/  @!P1 FFMA R8, R19, R17, R8 ;  /* 0x0000001113089223 */ /* 0x020fc60000000008 */
[----:B------:R-:W4:Y:S01]  /*08f0*/  @!P1 LDG.E R27, desc[UR8][R10.64] ;  /* 0x000000080a1b9981 */ /* 0x000f22000c1e1900 */
[----:B------:R-:W-:-:S03]  /*0900*/  @!P1 FFMA R8, R24, R22, R8 ;  /* 0x0000001618089223 */ /* 0x000fc60000000008 */
[----:B------:R-:W5:Y:S04]  /*0910*/  @!P1 LDG.E R17, desc[UR8][R10.64] ;  /* 0x000000080a119981 */ /* 0x000f68000c1e1900 */
[----:B------:R-:W5:Y:S04]  /*0920*/  @!P1 LDG.E R19, desc[UR8][R12.64+0x20] ;  /* 0x000020080c139981 */ /* 0x000f68000c1e1900 */
[----:B------:R-:W5:Y:S04]  /*0930*/  @!P1 LDG.E R24, desc[UR8][R10.64] ;  /* 0x000000080a189981 */ /* 0x000f68000c1e1900 */
[----:B------:R-:W5:Y:S01]  /*0940*/  @!P1 LDG.E R22, desc[UR8][R12.64+0x28] ;  /* 0x000028080c169981 */ /* 0x000f62000c1e1900 */
[----:B--2---:R-:W-:-:S03]  /*0950*/  @!P1 FFMA R8, R18, R16, R8 ;  /* 0x0000001012089223 */ /* 0x004fc60000000008 */
[----:B------:R-:W2:Y:S04]  /*0960*/  @!P1 LDG.E R18, desc[UR8][R10.64] ;  /* 0x000000080a129981 */ /* 0x000ea8000c1e1900 */
[----:B------:R-:W2:Y:S01]  /*0970*/  @!P1 LDG.E R16, desc[UR8][R12.64+0x24] ;  /* 0x000024080c109981 */ /* 0x000ea2000c1e1900 */
[----:B---3--:R-:W-:-:S03]  /*0980*/  @!P1 FFMA R8, R25, R23, R8 ;  /* 0x0000001719089223 */ /* 0x008fc60000000008 */
[----:B------:R-:W3:Y:S01]  /*0990*/  @!P1 LDG.E R23, desc[UR8][R10.64] ;  /* 0x000000080a179981 */ /* 0x000ee2000c1e1900 */
[----:B----4-:R-:W-:-:S03]  /*09a0*/  @!P1 FFMA R8, R29, R27, R8 ;  /* 0x0000001b1d089223 */ /* 0x010fc60000000008 */
[----:B------:R-:W3:Y:S04]  /*09b0*/  @!P1 LDG.E R25, desc[UR8][R12.64+0x2c] ;  /* 0x00002c080c199981 */ /* 0x000ee8000c1e1900 */
[----:B------:R-:W4:Y:S01]  /*09c0*/  @!P1 LDG.E R29, desc[UR8][R12.64+0x38] ;  /* 0x000038080c1d9981 */ /* 0x000f22000c1e1900 */
[----:B-----5:R-:W-:-:S03]  /*09d0*/  @!P1 FFMA R8, R19, R17, R8 ;  /* 0x0000001113089223 */ /* 0x020fc60000000008 */
[----:B------:R-:W5:Y:S04]  /*09e0*/  @!P1 LDG.E R19, desc[UR8][R10.64] ;  /* 0x000000080a139981 */ /* 0x000f68000c1e1900 */
[----:B------:R-:W5:Y:S04]  /*09f0*/  @!P1 LDG.E R17, desc[UR8][R12.64+0x30] ;  /* 0x000030080c119981 */ /* 0x000f68000c1e1900 */
[----:B------:R-:W4:Y:S01]  /*0a00*/  @!P1 LDG.E R27, desc[UR8][R12.64+0x3c] ;  /* 0x00003c080c1b9981 */ /* 0x000f22000c1e1900 */
[----:B--2---:R-:W-:-:S03]  /*0a10*/  @!P1 FFMA R8, R16, R18, R8 ;  /* 0x0000001210089223 */ /* 0x004fc60000000008 */
[----:B------:R-:W2:Y:S04]  /*0a20*/  @!P1 LDG.E R18, desc[UR8][R10.64] ;  /* 0x000000080a129981 */ /* 0x000ea8000c1e1900 */
[----:B------:R-:W2:Y:S01]  /*0a30*/  @!P1 LDG.E R16, desc[UR8][R12.64+0x34] ;  /* 0x000034080c109981 */ /* 0x000ea2000c1e1900 */
[----:B------:R-:W-:-:S03]  /*0a40*/  @!P1 FFMA R8, R22, R24, R8 ;  /* 0x0000001816089223 */ /* 0x000fc60000000008 */
[----:B------:R-:W4:Y:S04]  /*0a50*/  @!P1 LDG.E R22, desc[UR8][R10.64] ;  /* 0x000000080a169981 */ /* 0x000f28000c1e1900 */
[----:B------:R-:W4:Y:S01]  /*0a60*/  @!P1 LDG.E R24, desc[UR8][R10.64] ;  /* 0x000000080a189981 */ /* 0x000f22000c1e1900 */
[----:B------:R-:W-:Y:S02]  /*0a70*/  VIADD R14, R14, 0x10 ;  /* 0x000000100e0e7836 */ /* 0x000fe40000000000 */
[----:B---3--:R-:W-:-:S03]  /*0a80*/  @!P1 FFMA R8, R25, R23, R8 ;  /* 0x0000001719089223 */ /* 0x008fc60000000008 */
[----:B------:R-:W-:Y:S01]  /*0a90*/  ISETP.NE.AND P3, PT, R14, RZ, PT ;  /* 0x000000ff0e00720c */ /* 0x000fe20003f65270 */
[----:B-----5:R-:W-:Y:S01]  /*0aa0*/  @!P1 FFMA R8, R17, R19, R8 ;  /* 0x0000001311089223 */ /* 0x020fe20000000008 */
[----:B------:R-:W-:-:S03]  /*0ab0*/  IADD3 R15, PT, PT, R15, 0x10, RZ ;  /* 0x000000100f0f7810 */ /* 0x000fc60007ffe0ff */
[----:B--2---:R-:W-:-:S04]  /*0ac0*/  @!P1 FFMA R8, R16, R18, R8 ;  /* 0x0000001210089223 */ /* 0x004fc80000000008 */
[----:B----4-:R-:W-:-:S04]  /*0ad0*/  @!P1 FFMA R8, R29, R22, R8 ;  /* 0x000000161d089223 */ /* 0x010fc80000000008 */
[----:B------:R-:W-:Y:S01]  /*0ae0*/  @!P1 FFMA R8, R27, R24, R8 ;  /* 0x000000181b089223 */ /* 0x000fe20000000008 */
[----:B------:R-:W-:Y:S06]  /*0af0*/  @P3 BRA `(.L_x_4) ;  /* 0xfffffffc00283947 */ /* 0x000fec000383ffff */
[----:B------:R-:W-:-:S07]  /*0b00*/  MOV R23, R4 ;  /* 0x0000000400177202 */ /* 0x000fce0000000f00 */
.L_x_3:
[----:B------:R-:W-:-:S13]  /*0b10*/  ISETP.NE.AND P3, PT, R2, RZ, PT ;  /* 0x000000ff0200720c */ /* 0x000fda0003f65270 */
[----:B------:R-:W-:Y:S05]  /*0b20*/  @!P3 BRA `(.L_x_5) ;  /* 0x000000040084b947 */ /* 0x000fea0003800000 */
[----:B------:R-:W-:Y:S01]  /*0b30*/  VIADD R12, R2, 0xffffffff ;  /* 0xffffffff020c7836 */ /* 0x000fe20000000000 */
[----:B------:R-:W-:-:S04]  /*0b40*/  ISETP.NE.AND P3, PT, R3, RZ, PT ;  /* 0x000000ff0300720c */ /* 0x000fc80003f65270 */
[----:B------:R-:W-:-:S13]  /*0b50*/  ISETP.GE.U32.AND P4, PT, R12, 0x7, PT ;  /* 0x000000070c00780c */ /* 0x000fda0003f86070 */
[----:B------:R-:W-:Y:S05]  /*0b60*/  @!P4 BRA `(.L_x_6) ;  /* 0x000000000084c947 */ /* 0x000fea0003800000 */
[----:B------:R-:W0:Y:S01]  /*0b70*/  @!P1 LDC.64 R12, c[0x0][0x380] ;  /* 0x0000e000ff0c9b82 */ /* 0x000e220000000a00 */
[----:B------:R-:W1:Y:S01]  /*0b80*/  LDCU.64 UR10, c[0x0][0x380] ;  /* 0x00007000ff0a77ac */ /* 0x000e620008000a00 */
[CC--:B------:R-:W-:Y:S01]  /*0b90*/  @!P1 IADD3 R15, PT, PT, R20.reuse, R23.reuse, RZ ;  /* 0x00000017140f9210 */ /* 0x0c0fe20007ffe0ff */
[----:B------:R-:W2:Y:S01]  /*0ba0*/  @!P1 LDG.E R22, desc[UR8][R10.64] ;  /* 0x000000080a169981 */ /* 0x000ea2000c1e1900 */
[----:B------:R-:W-:-:S03]  /*0bb0*/  IADD3 R16, P4, PT, R20, R23, RZ ;  /* 0x0000001714107210 */ /* 0x000fc60007f9e0ff */
[----:B------:R-:W3:Y:S01]  /*0bc0*/  @!P1 LDG.E R19, desc[UR8][R10.64] ;  /* 0x000000080a139981 */ /* 0x000ee2000c1e1900 */
[----:B------:R-:W-:-:S03]  /*0bd0*/  LEA.HI.X.SX32 R17, R20, RZ, 0x1, P4 ;  /* 0x000000ff14117211 */ /* 0x000fc600020f0eff */
[----:B------:R-:W4:Y:S04]  /*0be0*/  @!P1 LDG.E R24, desc[UR8][R10.64] ;  /* 0x000000080a189981 */ /* 0x000f28000c1e1900 */
[----:B------:R-:W5:Y:S01]  /*0bf0*/  @!P1 LDG.E R26, desc[UR8][R10.64] ;  /* 0x000000080a1a9981 */ /* 0x000f62000c1e1900 */
[----:B-1----:R-:W-:Y:S01]  /*0c00*/  LEA R14, P4, R16, UR10, 0x2 ;  /* 0x0000000a100e7c11 */ /* 0x002fe2000f8810ff */
[----:B0-----:R-:W-:-:S03]  /*0c10*/  @!P1 IMAD.WIDE R12, R15, 0x4, R12 ;  /* 0x000000040f0c9825 */ /* 0x001fc600078e020c */
[----:B------:R-:W-:Y:S02]  /*0c20*/  LEA.HI.X R15, R16, UR11, R17, 0x2, P4 ;  /* 0x0000000b100f7c11 */ /* 0x000fe4000a0f1411 */
[----:B------:R-:W2:Y:S04]  /*0c30*/  @!P1 LDG.E R16, desc[UR8][R10.64] ;  /* 0x000000080a109981 */ /* 0x000ea8000c1e1900 */
[----:B------:R-:W2:Y:S04]  /*0c40*/  @!P1 LDG.E R13, desc[UR8][R12.64] ;  /* 0x000000080c0d9981 */ /* 0x000ea8000c1e1900 */
[----:B------:R-:W3:Y:S04]  /*0c50*/  @!P1 LDG.E R18, desc[UR8][R14.64+0x4] ;  /* 0x000004080e129981 */ /* 0x000ee8000c1e1900 */
[----:B------:R-:W4:Y:S04]  /*0c60*/  @!P1 LDG.E R17, desc[UR8][R10.64] ;  /* 0x000000080a119981 */ /* 0x000f28000c1e1900 */
[----:B------:R-:W4:Y:S04]  /*0c70*/  @!P1 LDG.E R25, desc[UR8][R14.64+0x8] ;  /* 0x000008080e199981 */ /* 0x000f28000c1e1900 */
[----:B------:R-:W5:Y:S04]  /*0c80*/  @!P1 LDG.E R27, desc[UR8][R14.64+0xc] ;  /* 0x00000c080e1b9981 */ /* 0x000f68000c1e1900 */
[----:B------:R-:W5:Y:S04]  /*0c90*/  @!P1 LDG.E R29, desc[UR8][R14.64+0x10] ;  /* 0x000010080e1d9981 */ /* 0x000f68000c1e1900 */
[----:B------:R-:W5:Y:S01]  /*0ca0*/  @!P1 LDG.E R12, desc[UR8][R14.64+0x18] ;  /* 0x000018080e0c9981 */ /* 0x000f62000c1e1900 */
[----:B--2---:R-:W-:-:S03]  /*0cb0*/  @!P1 FFMA R8, R13, R16, R8 ;  /* 0x000000100d089223 */ /* 0x004fc60000000008 */
[----:B------:R-:W2:Y:S01]  /*0cc0*/  @!P1 LDG.E R16, desc[UR8][R10.64] ;  /* 0x000000080a109981 */ /* 0x000ea2000c1e1900 */
[----:B---3--:R-:W-:-:S03]  /*0cd0*/  @!P1 FFMA R8, R18, R22, R8 ;  /* 0x0000001612089223 */ /* 0x008fc60000000008 */
[----:B------:R-:W3:Y:S04]  /*0ce0*/  @!P1 LDG.E R22, desc[UR8][R10.64] ;  /* 0x000000080a169981 */ /* 0x000ee8000c1e1900 */
[----:B------:R-:W3:Y:S04]  /*0cf0*/  @!P1 LDG.E R13, desc[UR8][R14.64+0x14] ;  /* 0x000014080e0d9981 */ /* 0x000ee8000c1e1900 */
[----:B------:R-:W3:Y:S01]  /*0d00*/  @!P1 LDG.E R18, desc[UR8][R14.64+0x1c] ;  /* 0x00001c080e129981 */ /* 0x000ee2000c1e1900 */
[----:B----4-:R-:W-:-:S04]  /*0d10*/  @!P1 FFMA R8, R25, R17, R8 ;  /* 0x0000001119089223 */ /* 0x010fc80000000008 */
[----:B-----5:R-:W-:Y:S01]  /*0d20*/  @!P1 FFMA R8, R27, R19, R8 ;  /* 0x000000131b089223 */ /* 0x020fe20000000008 */
[----:B------:R-:W-:-:S03]  /*0d30*/  IADD3 R23, PT, PT, R23, 0x8, RZ ;  /* 0x0000000817177810 */ /* 0x000fc60007ffe0ff */
[----:B--2---:R-:W-:-:S04]  /*0d40*/  @!P1 FFMA R8, R29, R16, R8 ;  /* 0x000000101d089223 */ /* 0x004fc80000000008 */
[----:B---3--:R-:W-:-:S04]  /*0d50*/  @!P1 FFMA R8, R13, R22, R8 ;  /* 0x000000160d089223 */ /* 0x008fc80000000008 */
[----:B------:R-:W-:-:S04]  /*0d60*/  @!P1 FFMA R8, R12, R24, R8 ;  /* 0x000000180c089223 */ /* 0x000fc80000000008 */
[----:B------:R-:W-:-:S07]  /*0d70*/  @!P1 FFMA R8, R18, R26, R8 ;  /* 0x0000001a12089223 */ /* 0x000fce0000000008 */
.L_x_6:
[----:B------:R-:W-:Y:S05]  /*0d80*/  @!P3 BRA `(.L_x_5) ;  /* 0x0000000000ecb947 */ /* 0x000fea0003800000 */
[----:B------:R-:W-:Y:S01]  /*0d90*/  VIADD R12, R3, 0xffffffff ;  /* 0xffffffff030c7836 */ /* 0x000fe20000000000 */
[----:B------:R-:W-:-:S04]  /*0da0*/  ISETP.NE.AND P3, PT, R5, RZ, PT ;  /* 0x000000ff0500720c */ /* 0x000fc80003f65270 */
[----:B------:R-:W-:-:S13]  /*0db0*/  ISETP.GE.U32.AND P4, PT, R12, 0x3, PT ;  /* 0x000000030c00780c */ /* 0x000fda0003f86070 */
[----:B------:R-:W-:Y:S05]  /*0dc0*/  @!P4 BRA `(.L_x_7) ;  /* 0x00000000007cc947 */ /* 0x000fea0003800000 */
[----:B------:R-:W0:Y:S01]  /*0dd0*/  @!P1 LDC.64 R18, c[0x0][0x380] ;  /* 0x0000e000ff129b82 */ /* 0x000e220000000a00 */
[CC--:B------:R-:W-:Y:S02]  /*0de0*/  @!P1 IADD3 R25, PT, PT, R20.reuse, R23.reuse, RZ ;  /* 0x0000001714199210 */ /* 0x0c0fe40007ffe0ff */
[CC--:B------:R-:W-:Y:S02]  /*0df0*/  @!P1 IADD3 R22, P4, PT, R20.reuse, R23.reuse, RZ ;  /* 0x0000001714169210 */ /* 0x0c0fe40007f9e0ff */
[----:B------:R-:W-:-:S03]  /*0e00*/  @!P1 IADD3 R24, P5, PT, R20, R23, RZ ;  /* 0x0000001714189210 */ /* 0x000fc60007fbe0ff */
[----:B------:R-:W1:Y:S08]  /*0e10*/  @!P1 LDC.64 R12, c[0x0][0x380] ;  /* 0x0000e000ff0c9b82 */ /* 0x000e700000000a00 */
[----:B------:R-:W2:Y:S08]  /*0e20*/  @!P1 LDC.64 R16, c[0x0][0x380] ;  /* 0x0000e000ff109b82 */ /* 0x000eb00000000a00 */
[----:B------:R-:W3:Y:S01]  /*0e30*/  @!P1 LDC.64 R14, c[0x0][0x380] ;  /* 0x0000e000ff0e9b82 */ /* 0x000ee20000000a00 */
[----:B0-----:R-:W-:Y:S01]  /*0e40*/  @!P1 IMAD.WIDE R18, R25, 0x4, R18 ;  /* 0x0000000419129825 */ /* 0x001fe200078e0212 */
[----:B------:R-:W-:-:S05]  /*0e50*/  @!P1 LEA.HI.X.SX32 R25, R20, RZ, 0x1, P4 ;  /* 0x000000ff14199211 */ /* 0x000fca00020f0eff */
[----:B------:R-:W4:Y:S01]  /*0e60*/  @!P1 LDG.E R19, desc[UR8][R18.64] ;  /* 0x0000000812139981 */ /* 0x000f22000c1e1900 */
[----:B-1----:R-:W-:-:S04]  /*0e70*/  @!P1 LEA R12, P4, R22, R12, 0x2 ;  /* 0x0000000c160c9211 */ /* 0x002fc800078810ff */
[----:B------:R-:W-:Y:S02]  /*0e80*/  @!P1 LEA.HI.X R13, R22, R13, R25, 0x2, P4 ;  /* 0x0000000d160d9211 */ /* 0x000fe400020f1419 */
[----:B------:R-:W-:Y:S02]  /*0e90*/  @!P1 LEA.HI.X.SX32 R25, R20, RZ, 0x1, P5 ;  /* 0x000000ff14199211 */ /* 0x000fe400028f0eff */
[----:B--2---:R-:W-:Y:S01]  /*0ea0*/  @!P1 LEA R16, P4, R24, R16, 0x2 ;  /* 0x0000001018109211 */ /* 0x004fe200078810ff */
[----:B------:R-:W2:Y:S01]  /*0eb0*/  @!P1 LDG.E R18, desc[UR8][R10.64] ;  /* 0x000000080a129981 */ /* 0x000ea2000c1e1900 */
[----:B------:R-:W-:Y:S02]  /*0ec0*/  @!P1 IADD3 R22, P5, PT, R20, R23, RZ ;  /* 0x0000001714169210 */ /* 0x000fe40007fbe0ff */
[----:B------:R-:W-:Y:S01]  /*0ed0*/  @!P1 LEA.HI.X R17, R24, R17, R25, 0x2, P4 ;  /* 0x0000001118119211 */ /* 0x000fe200020f1419 */
[----:B------:R-:W5:Y:S01]  /*0ee0*/  @!P1 LDG.E R13, desc[UR8][R12.64+0x4] ;  /* 0x000004080c0d9981 */ /* 0x000f62000c1e1900 */
[----:B------:R-:W-:-:S03]  /*0ef0*/  @!P1 LEA.HI.X.SX32 R26, R20, RZ, 0x1, P5 ;  /* 0x000000ff141a9211 */ /* 0x000fc600028f0eff */
[----:B------:R-:W4:Y:S01]  /*0f00*/  @!P1 LDG.E R24, desc[UR8][R10.64] ;  /* 0x000000080a189981 */ /* 0x000f22000c1e1900 */
[----:B---3--:R-:W-:-:S03]  /*0f10*/  @!P1 LEA R14, P4, R22, R14, 0x2 ;  /* 0x0000000e160e9211 */ /* 0x008fc600078810ff */
[----:B------:R-:W5:Y:S01]  /*0f20*/  @!P1 LDG.E R25, desc[UR8][R10.64] ;  /* 0x000000080a199981 */ /* 0x000f62000c1e1900 */
[----:B------:R-:W-:-:S03]  /*0f30*/  @!P1 LEA.HI.X R15, R22, R15, R26, 0x2, P4 ;  /* 0x0000000f160f9211 */ /* 0x000fc600020f141a */
[----:B------:R-:W3:Y:S04]  /*0f40*/  @!P1 LDG.E R17, desc[UR8][R16.64+0x8] ;  /* 0x0000080810119981 */ /* 0x000ee8000c1e1900 */
[----:B------:R-:W3:Y:S04]  /*0f50*/  @!P1 LDG.E R22, desc[UR8][R10.64] ;  /* 0x000000080a169981 */ /* 0x000ee8000c1e1900 */
[----:B------:R-:W2:Y:S01]  /*0f60*/  @!P1 LDG.E R15, desc[UR8][R14.64+0xc] ;  /* 0x00000c080e0f9981 */ /* 0x000ea2000c1e1900 */
[----:B------:R-:W-:Y:S01]  /*0f70*/  IADD3 R23, PT, PT, R23, 0x4, RZ ;  /* 0x0000000417177810 */ /* 0x000fe20007ffe0ff */
[----:B----4-:R-:W-:-:S04]  /*0f80*/  @!P1 FFMA R8, R19, R24, R8 ;  /* 0x0000001813089223 */ /* 0x010fc80000000008 */
[----:B-----5:R-:W-:-:S04]  /*0f90*/  @!P1 FFMA R8, R13, R25, R8 ;  /* 0x000000190d089223 */ /* 0x020fc80000000008 */
[----:B---3--:R-:W-:-:S04]  /*0fa0*/  @!P1 FFMA R8, R17, R22, R8 ;  /* 0x0000001611089223 */ /* 0x008fc80000000008 */
[----:B--2---:R-:W-:-:S07]  /*0fb0*/  @!P1 FFMA R8, R15, R18, R8 ;  /* 0x000000120f089223 */ /* 0x004fce0000000008 */
.L_x_7:
[----:B------:R-:W-:Y:S05]  /*0fc0*/  @!P3 BRA `(.L_x_5) ;  /* 0x00000000005cb947 */ /* 0x000fea0003800000 */
[----:B------:R-:W-:Y:S01]  /*0fd0*/  BSSY.RECONVERGENT B0, `(.L_x_8) ;  /* 0x0000009000007945 */ /* 0x000fe20003800200 */
[----:B------:R-:W-:-:S03]  /*0fe0*/  ISETP.NE.AND P3, PT, R5, 0x1, PT ;  /* 0x000000010500780c */ /* 0x000fc60003f65270 */
[----:B------:R-:W-:Y:S10]  /*0ff0*/  @P1 BRA `(.L_x_9) ;  /* 0x0000000000181947 */ /* 0x000ff40003800000 */
[----:B------:R-:W0:Y:S01]  /*1000*/  LDC.64 R12, c[0x0][0x380] ;  /* 0x0000e000ff0c7b82 */ /* 0x000e220000000a00 */
[----:B------:R-:W-:Y:S01]  /*1010*/  IMAD.IADD R15, R20, 0x1, R23 ;  /* 0x00000001140f7824 */ /* 0x000fe200078e0217 */
[----:B------:R-:W2:Y:S03]  /*1020*/  LDG.E R14, desc[UR8][R10.64] ;  /* 0x000000080a0e7981 */ /* 0x000ea6000c1e1900 */
[----:B0-----:R-:W-:-:S06]  /*1030*/  IMAD.WIDE R12, R15, 0x4, R12 ;  /* 0x000000040f0c7825 */ /* 0x001fcc00078e020c */
[----:B------:R-:W2:Y:S02]  /*1040*/  LDG.E R13, desc[UR8][R12.64] ;  /* 0x000000080c0d7981 */ /* 0x000ea4000c1e1900 */
[----:B--2---:R-:W-:-:S07]  /*1050*/  FFMA R8, R13, R14, R8 ;  /* 0x0000000e0d087223 */ /* 0x004fce0000000008 */
.L_x_9:
[----:B------:R-:W-:Y:S05]  /*1060*/  BSYNC.RECONVERGENT B0 ;  /* 0x0000000000007941 */ /* 0x000fea0003800200 */
.L_x_8:
[----:B------:R-:W-:Y:S05]  /*1070*/  @!P3 BRA `(.L_x_5) ;  /* 0x000000000030b947 */ /* 0x000fea0003800000 */
[----:B------:R-:W0:Y:S01]  /*1080*/  LDCU.64 UR10, c[0x0][0x380] ;  /* 0x00007000ff0a77ac */ /* 0x000e220008000a00 */
[C---:B------:R-:W-:Y:S01]  /*1090*/  IADD3 R13, P4, PT, R20.reuse, R23, RZ ;  /* 0x00000017140d7210 */ /* 0x040fe20007f9e0ff */
[----:B------:R-:W2:Y:S01]  /*10a0*/  @!P1 LDG.E R14, desc[UR8][R10.64] ;  /* 0x000000080a0e9981 */ /* 0x000ea2000c1e1900 */
[----:B------:R-:W-:Y:S02]  /*10b0*/  ISETP.EQ.OR P3, PT, R5, 0x2, P1 ;  /* 0x000000020500780c */ /* 0x000fe40000f62670 */
[----:B------:R-:W-:-:S11]  /*10c0*/  LEA.HI.X.SX32 R20, R20, RZ, 0x1, P4 ;  /* 0x000000ff14147211 */ /* 0x000fd600020f0eff */
[----:B------:R-:W3:Y:S01]  /*10d0*/  @!P3 LDG.E R16, desc[UR8][R10.64] ;  /* 0x000000080a10b981 */ /* 0x000ee2000c1e1900 */
[----:B0-----:R-:W-:-:S04]  /*10e0*/  LEA R12, P4, R13, UR10, 0x2 ;  /* 0x0000000a0d0c7c11 */ /* 0x001fc8000f8810ff */
[----:B------:R-:W-:-:S05]  /*10f0*/  LEA.HI.X R13, R13, UR11, R20, 0x2, P4 ;  /* 0x0000000b0d0d7c11 */ /* 0x000fca000a0f1414 */
[----:B------:R-:W2:Y:S04]  /*1100*/  @!P1 LDG.E R15, desc[UR8][R12.64+0x4] ;  /* 0x000004080c0f9981 */ /* 0x000ea8000c1e1900 */
[----:B------:R-:W3:Y:S01]  /*1110*/  @!P3 LDG.E R17, desc[UR8][R12.64+0x8] ;  /* 0x000008080c11b981 */ /* 0x000ee2000c1e1900 */
[----:B--2---:R-:W-:-:S04]  /*1120*/  @!P1 FFMA R8, R15, R14, R8 ;  /* 0x0000000e0f089223 */ /* 0x004fc80000000008 */
[----:B---3--:R-:W-:-:S07]  /*1130*/  @!P3 FFMA R8, R17, R16, R8 ;  /* 0x000000101108b223 */ /* 0x008fce0000000008 */
.L_x_5:
[----:B------:R-:W-:Y:S05]  /*1140*/  @P2 BRA `(.L_x_10) ;  /* 0xfffffff0006c2947 */ /* 0x000fea000383ffff */
[----:B------:R-:W-:Y:S05]  /*1150*/  BRA.U UP1, `(.L_x_11) ;  /* 0xfffffff101447547 */ /* 0x000fea000b83ffff */
[----:B------:R-:W0:Y:S01]  /*1160*/  LDC R13, c[0x0][0x3ac] ;  /* 0x0000eb00ff0d7b82 */ /* 0x000e220000000800 */
[----:B------:R-:W-:-:S07]  /*1170*/  UIADD3 UR6, UPT, UPT, UR4, 0x1, URZ ;  /* 0x0000000104067890 */ /* 0x000fce000fffe0ff */
[----:B------:R-:W1:Y:S01]  /*1180*/  LDC.64 R10, c[0x0][0x390] ;  /* 0x0000e400ff0a7b82 */ /* 0x000e620000000a00 */
[----:B0-----:R-:W-:Y:S01]  /*1190*/  ISETP.NE.AND P0, PT, R13, UR6, PT ;  /* 0x000000060d007c0c */ /* 0x001fe2000bf05270 */
[----:B------:R-:W-:-:S04]  /*11a0*/  IMAD R9, R0, R13, UR4 ;  /* 0x0000000400097e24 */ /* 0x000fc8000f8e020d */
[----:B-1----:R-:W-:-:S05]  /*11b0*/  IMAD.WIDE R10, R9, 0x4, R10 ;  /* 0x00000004090a7825 */ /* 0x002fca00078e020a */
[----:B------:R0:W-:Y:S03]  /*11c0*/  STG.E desc[UR8][R10.64], R8 ;  /* 0x000000080a007986 */ /* 0x0001e6000c101908 */
[----:B------:R-:W-:Y:S05]  /*11d0*/  @!P0 EXIT ;  /* 0x000000000000894d */ /* 0x000fea0003800000 */
[----:B------:R-:W-:Y:S01]  /*11e0*/  UMOV UR4, UR6 ;  /* 0x0000000600047c82 */ /* 0x000fe20008000000 */
[----:B------:R-:W-:Y:S05]  /*11f0*/  BRA `(.L_x_12) ;  /* 0xfffffff000147947 */ /* 0x000fea000383ffff */
.L_x_2:
[C---:B------:R-:W-:Y:S01]  /*1200*/  ISETP.GE.U32.AND P0, PT, R3.reuse, 0x4, PT ;  /* 0x000000040300780c */ /* 0x040fe20003f06070 */
[----:B------:R-:W-:Y:S01]  /*1210*/  HFMA2 R2, -RZ, RZ, 0, 0 ;  /* 0x00000000ff027431 */ /* 0x000fe200000001ff */
[----:B------:R-:W-:-:S04]  /*1220*/  LOP3.LUT R8, R3, 0x3, RZ, 0xc0, !PT ;  /* 0x0000000303087812 */ /* 0x000fc800078ec0ff */
[----:B------:R-:W-:-:S07]  /*1230*/  ISETP.NE.AND P1, PT, R8, RZ, PT ;  /* 0x000000ff0800720c */ /* 0x000fce0003f25270 */
[----:B------:R-:W-:Y:S06]  /*1240*/  @!P0 BRA `(.L_x_13) ;  /* 0x0000000000308947 */ /* 0x000fec0003800000 */
[----:B------:R-:W0:Y:S01]  /*1250*/  LDC.64 R6, c[0x0][0x390] ;  /* 0x0000e400ff067b82 */ /* 0x000e220000000a00 */
[----:B------:R-:W-:Y:S01]  /*1260*/  LOP3.LUT R2, R3, 0x7ffffffc, RZ, 0xc0, !PT ;  /* 0x7ffffffc03027812 */ /* 0x000fe200078ec0ff */
[----:B------:R-:W-:-:S06]  /*1270*/  UMOV UR4, URZ ;  /* 0x000000ff00047c82 */ /* 0x000fcc0008000000 */
.L_x_14:
[----:B-1----:R-:W-:Y:S01]  /*1280*/  IMAD R5, R0, R3, UR4 ;  /* 0x0000000400057e24 */ /* 0x002fe2000f8e0203 */
[----:B------:R-:W-:-:S03]  /*1290*/  UIADD3 UR4, UPT, UPT, UR4, 0x4, URZ ;  /* 0x0000000404047890 */ /* 0x000fc6000fffe0ff */
[----:B0-----:R-:W-:-:S03]  /*12a0*/  IMAD.WIDE R4, R5, 0x4, R6 ;  /* 0x0000000405047825 */ /* 0x001fc600078e0206 */
[----:B------:R-:W-:Y:S02]  /*12b0*/  ISETP.NE.AND P0, PT, R2, UR4, PT ;  /* 0x0000000402007c0c */ /* 0x000fe4000bf05270 */
[----:B------:R1:W-:Y:S04]  /*12c0*/  STG.E desc[UR8][R4.64], RZ ;  /* 0x000000ff04007986 */ /* 0x0003e8000c101908 */
[----:B------:R1:W-:Y:S04]  /*12d0*/  STG.E desc[UR8][R4.64+0x4], RZ ;  /* 0x000004ff04007986 */ /* 0x0003e8000c101908 */
[----:B------:R1:W-:Y:S04]  /*12e0*/  STG.E desc[UR8][R4.64+0x8], RZ ;  /* 0x000008ff04007986 */ /* 0x0003e8000c101908 */
[----:B------:R1:W-:Y:S01]  /*12f0*/  STG.E desc[UR8][R4.64+0xc], RZ ;  /* 0x00000cff04007986 */ /* 0x0003e2000c101908 */
[----:B------:R-:W-:Y:S05]  /*1300*/  @P0 BRA `(.L_x_14) ;  /* 0xfffffffc00dc0947 */ /* 0x000fea000383ffff */
.L_x_13:
[----:B------:R-:W-:Y:S05]  /*1310*/  @!P1 EXIT ;  /* 0x000000000000994d */ /* 0x000fea0003800000 */
[----:B------:R-:W-:Y:S02]  /*1320*/  ISETP.NE.AND P0, PT, R8, 0x1, PT ;  /* 0x000000010800780c */ /* 0x000fe40003f05270 */
[----:B------:R-:W-:-:S04]  /*1330*/  LOP3.LUT R6, R3, 0x1, RZ, 0xc0, !PT ;  /* 0x0000000103067812 */ /* 0x000fc800078ec0ff */
[----:B------:R-:W-:-:S07]  /*1340*/  ISETP.NE.U32.AND P1, PT, R6, 0x1, PT ;  /* 0x000000010600780c */ /* 0x000fce0003f25070 */
[----:B-1----:R-:W0:Y:S01]  /*1350*/  @P0 LDC.64 R4, c[0x0][0x390] ;  /* 0x0000e400ff040b82 */ /* 0x002e220000000a00 */
[----:B------:R-:W-:-:S04]  /*1360*/  @P0 IMAD R7, R0, R3, R2 ;  /* 0x0000000300070224 */ /* 0x000fc800078e0202 */
[----:B0-----:R-:W-:-:S05]  /*1370*/  @P0 IMAD.WIDE R4, R7, 0x4, R4 ;  /* 0x0000000407040825 */ /* 0x001fca00078e0204 */
[----:B------:R0:W-:Y:S04]  /*1380*/  @P0 STG.E desc[UR8][R4.64], RZ ;  /* 0x000000ff04000986 */ /* 0x0001e8000c101908 */
[----:B------:R0:W-:Y:S01]  /*1390*/  @P0 STG.E desc[UR8][R4.64+0x4], RZ ;  /* 0x000004ff04000986 */ /* 0x0001e2000c101908 */
[----:B------:R-:W-:Y:S05]  /*13a0*/  @P1 EXIT ;  /* 0x000000000000194d */ /* 0x000fea0003800000 */
[----:B0-----:R-:W0:Y:S01]  /*13b0*/  LDC.64 R4, c[0x0][0x390] ;  /* 0x0000e400ff047b82 */ /* 0x001e220000000a00 */
[----:B------:R-:W-:-:S05]  /*13c0*/  @P0 IADD3 R2, PT, PT, R2, 0x2, RZ ;  /* 0x0000000202020810 */ /* 0x000fca0007ffe0ff */
[----:B------:R-:W-:-:S04]  /*13d0*/  IMAD R3, R0, R3, R2 ;  /* 0x0000000300037224 */ /* 0x000fc800078e0202 */
[----:B0-----:R-:W-:-:S05]  /*13e0*/  IMAD.WIDE R2, R3, 0x4, R4 ;  /* 0x0000000403027825 */ /* 0x001fca00078e0204 */
[----:B------:R-:W-:Y:S01]  /*13f0*/  STG.E desc[UR8][R2.64], RZ ;  /* 0x000000ff02007986 */ /* 0x000fe2000c101908 */
[----:B------:R-:W-:Y:S05]  /*1400*/  EXIT ;  /* 0x000000000000794d */ /* 0x000fea0003800000 */
.L_x_1:
[C---:B------:R-:W-:Y:S01]  /*1410*/  ISETP.GE.U32.AND P0, PT, R3.reuse, 0x8, PT ;  /* 0x000000080300780c */ /* 0x040fe20003f06070 */
[----:B------:R-:W-:Y:S01]  /*1420*/  IMAD.MOV.U32 R2, RZ, RZ, RZ ;  /* 0x000000ffff027224 */ /* 0x000fe200078e00ff */
[----:B------:R-:W-:-:S04]  /*1430*/  LOP3.LUT R8, R3, 0x7, RZ, 0xc0, !PT ;  /* 0x0000000703087812 */ /* 0x000fc800078ec0ff */
[----:B------:R-:W-:-:S07]  /*1440*/  ISETP.NE.AND P1, PT, R8, RZ, PT ;  /* 0x000000ff0800720c */ /* 0x000fce0003f25270 */
[----:B------:R-:W-:Y:S06]  /*1450*/  @!P0 BRA `(.L_x_15) ;  /* 0x0000000000408947 */ /* 0x000fec0003800000 */
[----:B------:R-:W0:Y:S01]  /*1460*/  LDC.64 R6, c[0x0][0x390] ;  /* 0x0000e400ff067b82 */ /* 0x000e220000000a00 */
[----:B------:R-:W-:Y:S01]  /*1470*/  LOP3.LUT R2, R3, 0x7ffffff8, RZ, 0xc0, !PT ;  /* 0x7ffffff803027812 */ /* 0x000fe200078ec0ff */
[----:B------:R-:W-:-:S06]  /*1480*/  UMOV UR4, URZ ;  /* 0x000000ff00047c82 */ /* 0x000fcc0008000000 */
.L_x_16:
[----:B-1----:R-:W-:Y:S01]  /*1490*/  IMAD R5, R0, R3, UR4 ;  /* 0x0000000400057e24 */ /* 0x002fe2000f8e0203 */
[----:B------:R-:W-:-:S03]  /*14a0*/  UIADD3 UR4, UPT, UPT, UR4, 0x8, URZ ;  /* 0x0000000804047890 */ /* 0x000fc6000fffe0ff */
[----:B0-----:R-:W-:-:S03]  /*14b0*/  IMAD.WIDE R4, R5, 0x4, R6 ;  /* 0x0000000405047825 */ /* 0x001fc600078e0206 */
[----:B------:R-:W-:Y:S02]  /*14c0*/  ISETP.NE.AND P0, PT, R2, UR4, PT ;  /* 0x0000000402007c0c */ /* 0x000fe4000bf05270 */
[----:B------:R1:W-:Y:S04]  /*14d0*/  STG.E desc[UR8][R4.64], RZ ;  /* 0x000000ff04007986 */ /* 0x0003e8000c101908 */
[----:B------:R1:W-:Y:S04]  /*14e0*/  STG.E desc[UR8][R4.64+0x4], RZ ;  /* 0x000004ff04007986 */ /* 0x0003e8000c101908 */
[----:B------:R1:W-:Y:S04]  /*14f0*/  STG.E desc[UR8][R4.64+0x8], RZ ;  /* 0x000008ff04007986 */ /* 0x0003e8000c101908 */
[----:B------:R1:W-:Y:S04]  /*1500*/  STG.E desc[UR8][R4.64+0xc], RZ ;  /* 0x00000cff04007986 */ /* 0x0003e8000c101908 */
[----:B------:R1:W-:Y:S04]  /*1510*/  STG.E desc[UR8][R4.64+0x10], RZ ;  /* 0x000010ff04007986 */ /* 0x0003e8000c101908 */
[----:B------:R1:W-:Y:S04]  /*1520*/  STG.E desc[UR8][R4.64+0x14], RZ ;  /* 0x000014ff04007986 */ /* 0x0003e8000c101908 */
[----:B------:R1:W-:Y:S04]  /*1530*/  STG.E desc[UR8][R4.64+0x18], RZ ;  /* 0x000018ff04007986 */ /* 0x0003e8000c101908 */
[----:B------:R1:W-:Y:S01]  /*1540*/  STG.E desc[UR8][R4.64+0x1c], RZ ;  /* 0x00001cff04007986 */ /* 0x0003e2000c101908 */
[----:B------:R-:W-:Y:S05]  /*1550*/  @P0 BRA `(.L_x_16) ;  /* 0xfffffffc00cc0947 */ /* 0x000fea000383ffff */
.L_x_15:
[----:B------:R-:W-:Y:S05]  /*1560*/  @!P1 EXIT ;  /* 0x000000000000994d */ /* 0x000fea0003800000 */
[----:B------:R-:W-:Y:S02]  /*1570*/  ISETP.GE.U32.AND P0, PT, R8, 0x4, PT ;  /* 0x000000040800780c */ /* 0x000fe40003f06070 */
[----:B------:R-:W-:-:S04]  /*1580*/  LOP3.LUT R6, R3, 0x3, RZ, 0xc0, !PT ;  /* 0x0000000303067812 */ /* 0x000fc800078ec0ff */
[----:B------:R-:W-:-:S07]  /*1590*/  ISETP.NE.AND P1, PT, R6, RZ, PT ;  /* 0x000000ff0600720c */ /* 0x000fce0003f25270 */
[----:B------:R-:W-:Y:S06]  /*15a0*/  @!P0 BRA `(.L_x_17) ;  /* 0x0000000000208947 */ /* 0x000fec0003800000 */
[----:B-1----:R-:W0:Y:S01]  /*15b0*/  LDC.64 R4, c[0x0][0x390] ;  /* 0x0000e400ff047b82 */ /* 0x002e220000000a00 */
[----:B------:R-:W-:Y:S01]  /*15c0*/  IMAD R7, R0, R3, R2 ;  /* 0x0000000300077224 */ /* 0x000fe200078e0202 */
[----:B------:R-:W-:-:S03]  /*15d0*/  IADD3 R2, PT, PT, R2, 0x4, RZ ;  /* 0x0000000402027810 */ /* 0x000fc60007ffe0ff */
[----:B0-----:R-:W-:-:S05]  /*15e0*/  IMAD.WIDE R4, R7, 0x4, R4 ;  /* 0x0000000407047825 */ /* 0x001fca00078e0204 */
[----:B------:R0:W-:Y:S04]  /*15f0*/  STG.E desc[UR8][R4.64], RZ ;  /* 0x000000ff04007986 */ /* 0x0001e8000c101908 */
[----:B------:R0:W-:Y:S04]  /*1600*/  STG.E desc[UR8][R4.64+0x4], RZ ;  /* 0x000004ff04007986 */ /* 0x0001e8000c101908 */
[----:B------:R0:W-:Y:S04]  /*1610*/  STG.E desc[UR8][R4.64+0x8], RZ ;  /* 0x000008ff04007986 */ /* 0x0001e8000c101908 */
[----:B------:R0:W-:Y:S02]  /*1620*/  STG.E desc[UR8][R4.64+0xc], RZ ;  /* 0x00000cff04007986 */ /* 0x0001e4000c101908 */
.L_x_17:
[----:B------:R-:W-:Y:S05]  /*1630*/  @!P1 EXIT ;  /* 0x000000000000994d */ /* 0x000fea0003800000 */
[----:B------:R-:W-:Y:S02]  /*1640*/  ISETP.NE.AND P0, PT, R6, 0x1, PT ;  /* 0x000000010600780c */ /* 0x000fe40003f05270 */
[----:B------:R-:W-:-:S04]  /*1650*/  LOP3.LUT R6, R3, 0x1, RZ, 0xc0, !PT ;  /* 0x0000000103067812 */ /* 0x000fc800078ec0ff */
[----:B------:R-:W-:-:S07]  /*1660*/  ISETP.NE.U32.AND P1, PT, R6, 0x1, PT ;  /* 0x000000010600780c */ /* 0x000fce0003f25070 */
[----:B01----:R-:W0:Y:S01]  /*1670*/  @P0 LDC.64 R4, c[0x0][0x390] ;  /* 0x0000e400ff040b82 */ /* 0x003e220000000a00 */
        /* <DEDUP_REMOVED lines=11> */
.L_x_0:
        /* <DEDUP_REMOVED lines=8> */
.L_x_19:
        /* <DEDUP_REMOVED lines=13> */
.L_x_18:
        /* <DEDUP_REMOVED lines=13> */
.L_x_20:
        /* <DEDUP_REMOVED lines=16> */
.L_x_21:
[----:B------:R-:W-:-:S00]  /*1a50*/  BRA `(.L_x_21) ;  /* 0xfffffffc00fc7947 */ /* 0x000fc0000383ffff */
[----:B------:R-:W-:-:S00]  /*1a60*/  NOP ;  /* 0x0000000000007918 */ /* 0x000fc00000000000 */
        /* <DEDUP_REMOVED lines=9> */
.L_x_22:


//--------------------- .nv.shared.reserved.0     --------------------------
	.section	.nv.shared.reserved.0,"aw",@nobits
	.weak		__nv_reservedSMEM_offset_0_alias
	.size		__nv_reservedSMEM_offset_0_alias, 0, 64
	.other		__nv_reservedSMEM_offset_0_alias,@"STO_CUDA_RESERVED_SHARED STV_DEFAULT"
__nv_reservedSMEM_offset_0_alias:
	.zero		0
	.zero		64


//--------------------- .nv.constant0._Z4convPfS_S_iiiiii --------------------------
	.section	.nv.constant0._Z4convPfS_S_iiiiii,"a",@progbits
	.sectionflags	@""
	.align	4
.nv.constant0._Z4convPfS_S_iiiiii:
	.zero		944


//--------------------- SYMBOLS --------------------------

	.type		.nv.reservedSmem.offset0,@object
	.size		.nv.reservedSmem.offset0,0x4
